// auto-generated by cutlass_sweep.gemm — config: {"arch": "sm_100", "cluster_m": 4, "cluster_n": 1, "dtype": "e5m2", "dtype_b": "e5m2", "layout": "nt", "stages": 0, "tile_k": 128, "tile_m": 64, "tile_n": 128}
#include "cutlass/cutlass.h"
#include "cutlass/gemm/collective/collective_builder.hpp"
#include "cutlass/gemm/device/gemm_universal_adapter.h"
#include "cutlass/gemm/kernel/gemm_universal.hpp"
#include "cutlass/epilogue/collective/collective_builder.hpp"

using ElemA = cutlass::float_e5m2_t;
using ElemB = cutlass::float_e5m2_t;
using ElemCD = cutlass::float_e5m2_t;
using Acc  = float;
using TileShape    = cute::Shape<cute::_64, cute::_128, cute::_128>;
using ClusterShape = cute::Shape<cute::_4, cute::_1, cute::_1>;

using CollectiveEpilogue = typename cutlass::epilogue::collective::CollectiveBuilder<
    cutlass::arch::Sm100, cutlass::arch::OpClassTensorOp,
    TileShape, ClusterShape,
    cutlass::epilogue::collective::EpilogueTileAuto,
    Acc, Acc,
    ElemCD, cutlass::layout::RowMajor, 128 / cutlass::sizeof_bits<ElemCD>::value,
    ElemCD, cutlass::layout::RowMajor, 128 / cutlass::sizeof_bits<ElemCD>::value,
    cutlass::epilogue::collective::EpilogueScheduleAuto
  >::CollectiveOp;

using CollectiveMainloop = typename cutlass::gemm::collective::CollectiveBuilder<
    cutlass::arch::Sm100, cutlass::arch::OpClassTensorOp,
    ElemA, cutlass::layout::RowMajor, 128 / cutlass::sizeof_bits<ElemA>::value,
    ElemB, cutlass::layout::ColumnMajor, 128 / cutlass::sizeof_bits<ElemB>::value,
    Acc,
    TileShape, ClusterShape,
    cutlass::gemm::collective::StageCountAutoCarveout<static_cast<int>(sizeof(typename CollectiveEpilogue::SharedStorage))>,
    cutlass::gemm::collective::KernelScheduleAuto
  >::CollectiveOp;

using GemmKernel = cutlass::gemm::kernel::GemmUniversal<
    cute::Shape<int,int,int,int>,
    CollectiveMainloop,
    CollectiveEpilogue
>;
using Gemm = cutlass::gemm::device::GemmUniversalAdapter<GemmKernel>;

// Force the device kernel symbol into the cubin without needing a host main.
auto* _anchor = &cutlass::device_kernel<GemmKernel>;


// ===== COMPILED SASS (sm_100a) =====

	.target	sm_100a

	.elftype	@"ET_EXEC"


//--------------------- .note.nv.tkinfo           --------------------------
	.section	.note.nv.tkinfo,"",@"SHT_NOTE"
	.sectionflags	@"SHF_NOTE_NV_TKINFO"
	.tkinfo
        /*0018*/ 	.word	0x00000002
        /*0030*/ 	.string	""
        /*0030*/ 	.string	"ptxas"
        /*0030*/ 	.string	"Cuda compilation tools, release 13.0, V13.0.88"
        /*0030*/ 	.string	"Build cuda_13.0.r13.0/compiler.36424714_0"
        /*0030*/ 	.string	"-arch sm_100a -m 64 "



//--------------------- .note.nv.cuinfo           --------------------------
	.section	.note.nv.cuinfo,"",@"SHT_NOTE"
	.sectionflags	@"SHF_NOTE_NV_CUINFO"
        /*0018*/ 	.short	0x0002
        /*001a*/ 	.short	0x0064
        /*001c*/ 	.short	0x0082
	.zero		2


//--------------------- .nv.info                  --------------------------
	.section	.nv.info,"",@"SHT_CUDA_INFO"
	.align	4


	//----- nvinfo : EIATTR_REGCOUNT
	.align		4
        /*0000*/ 	.byte	0x04, 0x2f
        /*0002*/ 	.short	(.L_19 - .L_18)
	.align		4
.L_18:
        /*0004*/ 	.word	index@(_ZN7cutlass13device_kernelINS_4gemm6kernel13GemmUniversalIN4cute5tupleIJiiiiEEENS1_10collective13CollectiveMmaINS1_35MainloopSm100TmaUmmaWarpSpecializedILi8ELi2ELi4ENS5_IJNS4_1CILi4EEENSA_ILi1EEESC_EEEEENS5_IJNSA_ILi64EEENSA_ILi128EEESG_EEENS_12float_e5m2_tENS5_IJlSC_lEEESI_SJ_NS4_8TiledMMAINS4_8MMA_AtomIJNS4_10MMA_TraitsINS4_19SM100_MMA_F8F6F4_SSEJSI_SI_fSF_SG_NS4_17integral_constantINS4_4UMMA5MajorELSQ_0EEESR_NSO_INSP_7ScaleInELSS_0EEEST_EEEEEENS4_6LayoutINS5_IJSC_SC_SC_EEENS5_IJNSA_ILi0EEESY_SY_EEEEENS5_IJNS4_10UnderscoreES11_S11_EEEEENS4_13SM90_TMA_LOADENS4_14ComposedLayoutINS4_7SwizzleILi3ELi4ELi3EEENS4_18smem_ptr_flag_bitsILi8EEENSW_INS5_IJNSA_ILi8EEESG_EEENS5_IJSG_SC_EEEEEEEvNS4_8identityENS4_23SM90_TMA_LOAD_MULTICASTES1E_vS1F_EENS_8epilogue10collective18CollectiveEpilogueINS1I_23Sm100TmaWarpSpecializedILi2ELi2ELi32ELb0ELb0EEEJSH_NS5_IJNSW_ISF_SC_EES1N_EEESI_SJ_SI_SJ_NS1I_6fusion15FusionCallbacksIS1M_NS1P_17LinearCombinationISI_fSI_fLNS_15FloatRoundStyleE2EEESH_S1O_JEEENS4_5SM1004TMEM4LOAD26SM100_TMEM_LOAD_16dp32b32xES14_NS15_INS16_ILi2ELi4ELi3EEES19_NSW_INS5_IJS1A_SF_EEENS5_IJSF_SC_EEEEEEENS4_39AutoVectorizingCopyWithAssumedAlignmentILi128EEENS4_14SM90_TMA_STOREES23_S25_S25_EEEvvEEEEvNT_6ParamsE)
        /*0008*/ 	.word	0x00000072


	//----- nvinfo : EIATTR_FRAME_SIZE
	.align		4
.L_19:
        /*000c*/ 	.byte	0x04, 0x11
        /*000e*/ 	.short	(.L_21 - .L_20)
	.align		4
.L_20:
        /*0010*/ 	.word	index@($__internal_2_$__cuda_sm10x_tcgen05_guardrail_trap_unallocated_columns_being_dealloced)
        /*0014*/ 	.word	0x00000000


	//----- nvinfo : EIATTR_FRAME_SIZE
	.align		4
.L_21:
        /*0018*/ 	.byte	0x04, 0x11
        /*001a*/ 	.short	(.L_23 - .L_22)
	.align		4
.L_22:
        /*001c*/ 	.word	index@($__internal_1_$__cuda_sm10x_tcgen05_guardrail_trap_phase_invalid_during_alloc)
        /*0020*/ 	.word	0x00000000


	//----- nvinfo : EIATTR_FRAME_SIZE
	.align		4
.L_23:
        /*0024*/ 	.byte	0x04, 0x11
        /*0026*/ 	.short	(.L_25 - .L_24)
	.align		4
.L_24:
        /*0028*/ 	.word	index@($__internal_0_$__cuda_sm10x_tcgen05_guardrail_trap_col_being_dealloced_not_returned_by_alloc)
        /*002c*/ 	.word	0x00000000


	//----- nvinfo : EIATTR_FRAME_SIZE
	.align		4
.L_25:
        /*0030*/ 	.byte	0x04, 0x11
        /*0032*/ 	.short	(.L_27 - .L_26)
	.align		4
.L_26:
        /*0034*/ 	.word	index@(_ZN7cutlass13device_kernelINS_4gemm6kernel13GemmUniversalIN4cute5tupleIJiiiiEEENS1_10collective13CollectiveMmaINS1_35MainloopSm100TmaUmmaWarpSpecializedILi8ELi2ELi4ENS5_IJNS4_1CILi4EEENSA_ILi1EEESC_EEEEENS5_IJNSA_ILi64EEENSA_ILi128EEESG_EEENS_12float_e5m2_tENS5_IJlSC_lEEESI_SJ_NS4_8TiledMMAINS4_8MMA_AtomIJNS4_10MMA_TraitsINS4_19SM100_MMA_F8F6F4_SSEJSI_SI_fSF_SG_NS4_17integral_constantINS4_4UMMA5MajorELSQ_0EEESR_NSO_INSP_7ScaleInELSS_0EEEST_EEEEEENS4_6LayoutINS5_IJSC_SC_SC_EEENS5_IJNSA_ILi0EEESY_SY_EEEEENS5_IJNS4_10UnderscoreES11_S11_EEEEENS4_13SM90_TMA_LOADENS4_14ComposedLayoutINS4_7SwizzleILi3ELi4ELi3EEENS4_18smem_ptr_flag_bitsILi8EEENSW_INS5_IJNSA_ILi8EEESG_EEENS5_IJSG_SC_EEEEEEEvNS4_8identityENS4_23SM90_TMA_LOAD_MULTICASTES1E_vS1F_EENS_8epilogue10collective18CollectiveEpilogueINS1I_23Sm100TmaWarpSpecializedILi2ELi2ELi32ELb0ELb0EEEJSH_NS5_IJNSW_ISF_SC_EES1N_EEESI_SJ_SI_SJ_NS1I_6fusion15FusionCallbacksIS1M_NS1P_17LinearCombinationISI_fSI_fLNS_15FloatRoundStyleE2EEESH_S1O_JEEENS4_5SM1004TMEM4LOAD26SM100_TMEM_LOAD_16dp32b32xES14_NS15_INS16_ILi2ELi4ELi3EEES19_NSW_INS5_IJS1A_SF_EEENS5_IJSF_SC_EEEEEEENS4_39AutoVectorizingCopyWithAssumedAlignmentILi128EEENS4_14SM90_TMA_STOREES23_S25_S25_EEEvvEEEEvNT_6ParamsE)
        /*0038*/ 	.word	0x00000000


	//----- nvinfo : EIATTR_MIN_STACK_SIZE
	.align		4
.L_27:
        /*003c*/ 	.byte	0x04, 0x12
        /*003e*/ 	.short	(.L_29 - .L_28)
	.align		4
.L_28:
        /*0040*/ 	.word	index@(_ZN7cutlass13device_kernelINS_4gemm6kernel13GemmUniversalIN4cute5tupleIJiiiiEEENS1_10collective13CollectiveMmaINS1_35MainloopSm100TmaUmmaWarpSpecializedILi8ELi2ELi4ENS5_IJNS4_1CILi4EEENSA_ILi1EEESC_EEEEENS5_IJNSA_ILi64EEENSA_ILi128EEESG_EEENS_12float_e5m2_tENS5_IJlSC_lEEESI_SJ_NS4_8TiledMMAINS4_8MMA_AtomIJNS4_10MMA_TraitsINS4_19SM100_MMA_F8F6F4_SSEJSI_SI_fSF_SG_NS4_17integral_constantINS4_4UMMA5MajorELSQ_0EEESR_NSO_INSP_7ScaleInELSS_0EEEST_EEEEEENS4_6LayoutINS5_IJSC_SC_SC_EEENS5_IJNSA_ILi0EEESY_SY_EEEEENS5_IJNS4_10UnderscoreES11_S11_EEEEENS4_13SM90_TMA_LOADENS4_14ComposedLayoutINS4_7SwizzleILi3ELi4ELi3EEENS4_18smem_ptr_flag_bitsILi8EEENSW_INS5_IJNSA_ILi8EEESG_EEENS5_IJSG_SC_EEEEEEEvNS4_8identityENS4_23SM90_TMA_LOAD_MULTICASTES1E_vS1F_EENS_8epilogue10collective18CollectiveEpilogueINS1I_23Sm100TmaWarpSpecializedILi2ELi2ELi32ELb0ELb0EEEJSH_NS5_IJNSW_ISF_SC_EES1N_EEESI_SJ_SI_SJ_NS1I_6fusion15FusionCallbacksIS1M_NS1P_17LinearCombinationISI_fSI_fLNS_15FloatRoundStyleE2EEESH_S1O_JEEENS4_5SM1004TMEM4LOAD26SM100_TMEM_LOAD_16dp32b32xES14_NS15_INS16_ILi2ELi4ELi3EEES19_NSW_INS5_IJS1A_SF_EEENS5_IJSF_SC_EEEEEEENS4_39AutoVectorizingCopyWithAssumedAlignmentILi128EEENS4_14SM90_TMA_STOREES23_S25_S25_EEEvvEEEEvNT_6ParamsE)
        /*0044*/ 	.word	0x00000000
.L_29:


//--------------------- .nv.compat                --------------------------
	.section	.nv.compat,"",@"SHT_CUDA_COMPAT_INFO"
	.align	4
        /*0000*/ 	.byte	0x02, 0x09, 0x01, 0x00, 0x02, 0x02, 0x02, 0x00, 0x02, 0x05, 0x05, 0x00, 0x03, 0x07, 0x01, 0x01
        /*0010*/ 	.byte	0x02, 0x03, 0x01, 0x00, 0x02, 0x06, 0x01, 0x00, 0x04, 0x0b, 0x08, 0x00, 0x09, 0x00, 0x00, 0x00
        /*0020*/ 	.byte	0x00, 0x00, 0x00, 0x00


//--------------------- .nv.info._ZN7cutlass13device_kernelINS_4gemm6kernel13GemmUniversalIN4cute5tupleIJiiiiEEENS1_10collective13CollectiveMmaINS1_35MainloopSm100TmaUmmaWarpSpecializedILi8ELi2ELi4ENS5_IJNS4_1CILi4EEENSA_ILi1EEESC_EEEEENS5_IJNSA_ILi64EEENSA_ILi128EEESG_EEENS_12float_e5m2_tENS5_IJlSC_lEEESI_SJ_NS4_8TiledMMAINS4_8MMA_AtomIJNS4_10MMA_TraitsINS4_19SM100_MMA_F8F6F4_SSEJSI_SI_fSF_SG_NS4_17integral_constantINS4_4UMMA5MajorELSQ_0EEESR_NSO_INSP_7ScaleInELSS_0EEEST_EEEEEENS4_6LayoutINS5_IJSC_SC_SC_EEENS5_IJNSA_ILi0EEESY_SY_EEEEENS5_IJNS4_10UnderscoreES11_S11_EEEEENS4_13SM90_TMA_LOADENS4_14ComposedLayoutINS4_7SwizzleILi3ELi4ELi3EEENS4_18smem_ptr_flag_bitsILi8EEENSW_INS5_IJNSA_ILi8EEESG_EEENS5_IJSG_SC_EEEEEEEvNS4_8identityENS4_23SM90_TMA_LOAD_MULTICASTES1E_vS1F_EENS_8epilogue10collective18CollectiveEpilogueINS1I_23Sm100TmaWarpSpecializedILi2ELi2ELi32ELb0ELb0EEEJSH_NS5_IJNSW_ISF_SC_EES1N_EEESI_SJ_SI_SJ_NS1I_6fusion15FusionCallbacksIS1M_NS1P_17LinearCombinationISI_fSI_fLNS_15FloatRoundStyleE2EEESH_S1O_JEEENS4_5SM1004TMEM4LOAD26SM100_TMEM_LOAD_16dp32b32xES14_NS15_INS16_ILi2ELi4ELi3EEES19_NSW_INS5_IJS1A_SF_EEENS5_IJSF_SC_EEEEEEENS4_39AutoVectorizingCopyWithAssumedAlignmentILi128EEENS4_14SM90_TMA_STOREES23_S25_S25_EEEvvEEEEvNT_6ParamsE --------------------------
	.section	.nv.info._ZN7cutlass13device_kernelINS_4gemm6kernel13GemmUniversalIN4cute5tupleIJiiiiEEENS1_10collective13CollectiveMmaINS1_35MainloopSm100TmaUmmaWarpSpecializedILi8ELi2ELi4ENS5_IJNS4_1CILi4EEENSA_ILi1EEESC_EEEEENS5_IJNSA_ILi64EEENSA_ILi128EEESG_EEENS_12float_e5m2_tENS5_IJlSC_lEEESI_SJ_NS4_8TiledMMAINS4_8MMA_AtomIJNS4_10MMA_TraitsINS4_19SM100_MMA_F8F6F4_SSEJSI_SI_fSF_SG_NS4_17integral_constantINS4_4UMMA5MajorELSQ_0EEESR_NSO_INSP_7ScaleInELSS_0EEEST_EEEEEENS4_6LayoutINS5_IJSC_SC_SC_EEENS5_IJNSA_ILi0EEESY_SY_EEEEENS5_IJNS4_10UnderscoreES11_S11_EEEEENS4_13SM90_TMA_LOADENS4_14ComposedLayoutINS4_7SwizzleILi3ELi4ELi3EEENS4_18smem_ptr_flag_bitsILi8EEENSW_INS5_IJNSA_ILi8EEESG_EEENS5_IJSG_SC_EEEEEEEvNS4_8identityENS4_23SM90_TMA_LOAD_MULTICASTES1E_vS1F_EENS_8epilogue10collective18CollectiveEpilogueINS1I_23Sm100TmaWarpSpecializedILi2ELi2ELi32ELb0ELb0EEEJSH_NS5_IJNSW_ISF_SC_EES1N_EEESI_SJ_SI_SJ_NS1I_6fusion15FusionCallbacksIS1M_NS1P_17LinearCombinationISI_fSI_fLNS_15FloatRoundStyleE2EEESH_S1O_JEEENS4_5SM1004TMEM4LOAD26SM100_TMEM_LOAD_16dp32b32xES14_NS15_INS16_ILi2ELi4ELi3EEES19_NSW_INS5_IJS1A_SF_EEENS5_IJSF_SC_EEEEEEENS4_39AutoVectorizingCopyWithAssumedAlignmentILi128EEENS4_14SM90_TMA_STOREES23_S25_S25_EEEvvEEEEvNT_6ParamsE,"",@"SHT_CUDA_INFO"
	.sectionflags	@""
	.align	4


	//----- nvinfo : EIATTR_CUDA_API_VERSION
	.align		4
        /*0000*/ 	.byte	0x04, 0x37
        /*0002*/ 	.short	(.L_31 - .L_30)
.L_30:
        /*0004*/ 	.word	0x00000082


	//----- nvinfo : EIATTR_KPARAM_INFO
	.align		4
.L_31:
        /*0008*/ 	.byte	0x04, 0x17
        /*000a*/ 	.short	(.L_33 - .L_32)
.L_32:
        /*000c*/ 	.word	0x00000000
        /*0010*/ 	.short	0x0000
        /*0012*/ 	.short	0x0000
        /*0014*/ 	.byte	0x00, 0xf0, 0x01, 0x20


	//----- nvinfo : EIATTR_AT_ENTRY_FRAGMENTS
	.align		4
.L_33:
        /*0018*/ 	.byte	0x04, 0x4f
        /*001a*/ 	.short	(.L_35 - .L_34)


	//   ....[0]....
.L_34:
        /*001c*/ 	.word	0x00000006


	//----- nvinfo : EIATTR_RESERVED_SMEM_USED
	.align		4
.L_35:
        /*0020*/ 	.byte	0x01, 0x41
	.zero		2


	//----- nvinfo : EIATTR_SPARSE_MMA_MASK
	.align		4
        /*0024*/ 	.byte	0x03, 0x50
        /*0026*/ 	.short	0x0000


	//----- nvinfo : EIATTR_TCGEN05_1CTA_USED
	.align		4
        /*0028*/ 	.byte	0x01, 0x51
	.zero		2


	//----- nvinfo : EIATTR_MAXREG_COUNT
	.align		4
        /*002c*/ 	.byte	0x03, 0x1b
        /*002e*/ 	.short	0x00ff


	//----- nvinfo : EIATTR_NUM_BARRIERS
	.align		4
        /*0030*/ 	.byte	0x02, 0x4c
        /*0032*/ 	.byte	0x07
	.zero		1


	//----- nvinfo : EIATTR_EXTERNS
	.align		4
        /*0034*/ 	.byte	0x04, 0x0f
        /*0036*/ 	.short	(.L_37 - .L_36)


	//   ....[0]....
	.align		4
.L_36:
        /*0038*/ 	.word	index@(__assertfail)


	//----- nvinfo : EIATTR_MERCURY_ISA_VERSION
	.align		4
.L_37:
        /*003c*/ 	.byte	0x03, 0x5f
        /*003e*/ 	.short	0x0101


	//----- nvinfo : EIATTR_INT_WARP_WIDE_INSTR_OFFSETS
	.align		4
        /*0040*/ 	.byte	0x04, 0x31
        /*0042*/ 	.short	(.L_39 - .L_38)


	//   ....[0]....
.L_38:
        /*0044*/ 	.word	0x00003fb0


	//   ....[1]....
        /*0048*/ 	.word	0x00003fd0


	//   ....[2]....
        /*004c*/ 	.word	0x00004000


	//   ....[3]....
        /*0050*/ 	.word	0x00004bd0


	//   ....[4]....
        /*0054*/ 	.word	0x00004c40


	//   ....[5]....
        /*0058*/ 	.word	0x00004d30


	//   ....[6]....
        /*005c*/ 	.word	0x00004de0


	//----- nvinfo : EIATTR_COOP_GROUP_MASK_REGIDS
	.align		4
.L_39:
        /*0060*/ 	.byte	0x04, 0x29
        /*0062*/ 	.short	(.L_41 - .L_40)


	//   ....[0]....
.L_40:
        /*0064*/ 	.word	0xffffffff


	//   ....[1]....
        /*0068*/ 	.word	0xffffffff


	//   ....[2]....
        /*006c*/ 	.word	0xffffffff


	//   ....[3]....
        /*0070*/ 	.word	0xffffffff


	//   ....[4]....
        /*0074*/ 	.word	0xffffffff


	//   ....[5]....
        /*0078*/ 	.word	0xffffffff


	//   ....[6]....
        /*007c*/ 	.word	0xffffffff


	//   ....[7]....
        /*0080*/ 	.word	0xffffffff


	//   ....[8]....
        /*0084*/ 	.word	0xffffffff


	//   ....[9]....
        /*0088*/ 	.word	0xffffffff


	//   ....[10]....
        /*008c*/ 	.word	0xffffffff


	//   ....[11]....
        /*0090*/ 	.word	0xffffffff


	//   ....[12]....
        /*0094*/ 	.word	0xffffffff


	//   ....[13]....
        /*0098*/ 	.word	0xffffffff


	//----- nvinfo : EIATTR_COOP_GROUP_INSTR_OFFSETS
	.align		4
.L_41:
        /*009c*/ 	.byte	0x04, 0x28
        /*009e*/ 	.short	(.L_43 - .L_42)


	//   ....[0]....
.L_42:
        /*00a0*/ 	.word	0x00000080


	//   ....[1]....
        /*00a4*/ 	.word	0x000004f0


	//   ....[2]....
        /*00a8*/ 	.word	0x00000730


	//   ....[3]....
        /*00ac*/ 	.word	0x00000890


	//   ....[4]....
        /*00b0*/ 	.word	0x00000990


	//   ....[5]....
        /*00b4*/ 	.word	0x00000b00


	//   ....[6]....
        /*00b8*/ 	.word	0x00000ca0


	//   ....[7]....
        /*00bc*/ 	.word	0x00000e60


	//   ....[8]....
        /*00c0*/ 	.word	0x00002090


	//   ....[9]....
        /*00c4*/ 	.word	0x000031a0


	//   ....[10]....
        /*00c8*/ 	.word	0x000033b0


	//   ....[11]....
        /*00cc*/ 	.word	0x000033e0


	//   ....[12]....
        /*00d0*/ 	.word	0x00003e90


	//   ....[13]....
        /*00d4*/ 	.word	0x000040c0


	//----- nvinfo : EIATTR_VRC_CTA_INIT_COUNT
	.align		4
.L_43:
        /*00d8*/ 	.byte	0x02, 0x4a
        /*00da*/ 	.byte	0x80
	.zero		1


	//----- nvinfo : EIATTR_SYSCALL_OFFSETS
	.align		4
        /*00dc*/ 	.byte	0x04, 0x46
        /*00de*/ 	.short	(.L_45 - .L_44)


	//   ....[0]....
.L_44:
        /*00e0*/ 	.word	0x000059f0


	//   ....[1]....
        /*00e4*/ 	.word	0x00005b30


	//   ....[2]....
        /*00e8*/ 	.word	0x00006360


	//   ....[3]....
        /*00ec*/ 	.word	0x000070f0


	//----- nvinfo : EIATTR_MBARRIER_INSTR_OFFSETS
	.align		4
.L_45:
        /*00f0*/ 	.byte	0x04, 0x39
        /*00f2*/ 	.short	(.L_47 - .L_46)


	//   ....[0]....
.L_46:
        /*00f4*/ 	.word	0x00000610
        /*00f8*/ 	.word	0x000000ff
        /*00fc*/ 	.word	0x00000000
        /*0100*/ 	.short	0x0100
        /*0102*/ 	.byte	0x04
	.zero		1


	//   ....[1]....
        /*0104*/ 	.word	0x00000620
        /*0108*/ 	.word	0x000000ff
        /*010c*/ 	.word	0x00000040
        /*0110*/ 	.short	0x0100
        /*0112*/ 	.byte	0x04
	.zero		1


	//   ....[2]....
        /*0114*/ 	.word	0x00000630
        /*0118*/ 	.word	0x000000ff
        /*011c*/ 	.word	0x00000008
        /*0120*/ 	.short	0x0100
        /*0122*/ 	.byte	0x04
	.zero		1


	//   ....[3]....
        /*0124*/ 	.word	0x00000640
        /*0128*/ 	.word	0x000000ff
        /*012c*/ 	.word	0x00000048
        /*0130*/ 	.short	0x0100
        /*0132*/ 	.byte	0x04
	.zero		1


	//   ....[4]....
        /*0134*/ 	.word	0x00000650
        /*0138*/ 	.word	0x000000ff
        /*013c*/ 	.word	0x00000010
        /*0140*/ 	.short	0x0100
        /*0142*/ 	.byte	0x04
	.zero		1


	//   ....[5]....
        /*0144*/ 	.word	0x00000660
        /*0148*/ 	.word	0x000000ff
        /*014c*/ 	.word	0x00000050
        /*0150*/ 	.short	0x0100
        /*0152*/ 	.byte	0x04
	.zero		1


	//   ....[6]....
        /*0154*/ 	.word	0x00000670
        /*0158*/ 	.word	0x000000ff
        /*015c*/ 	.word	0x00000018
        /*0160*/ 	.short	0x0100
        /*0162*/ 	.byte	0x04
	.zero		1


	//   ....[7]....
        /*0164*/ 	.word	0x00000680
        /*0168*/ 	.word	0x000000ff
        /*016c*/ 	.word	0x00000058
        /*0170*/ 	.short	0x0100
        /*0172*/ 	.byte	0x04
	.zero		1


	//   ....[8]....
        /*0174*/ 	.word	0x00000690
        /*0178*/ 	.word	0x000000ff
        /*017c*/ 	.word	0x00000020
        /*0180*/ 	.short	0x0100
        /*0182*/ 	.byte	0x04
	.zero		1


	//   ....[9]....
        /*0184*/ 	.word	0x000006a0
        /*0188*/ 	.word	0x000000ff
        /*018c*/ 	.word	0x00000060
        /*0190*/ 	.short	0x0100
        /*0192*/ 	.byte	0x04
	.zero		1


	//   ....[10]....
        /*0194*/ 	.word	0x000006b0
        /*0198*/ 	.word	0x000000ff
        /*019c*/ 	.word	0x00000028
        /*01a0*/ 	.short	0x0100
        /*01a2*/ 	.byte	0x04
	.zero		1


	//   ....[11]....
        /*01a4*/ 	.word	0x000006c0
        /*01a8*/ 	.word	0x000000ff
        /*01ac*/ 	.word	0x00000068
        /*01b0*/ 	.short	0x0100
        /*01b2*/ 	.byte	0x04
	.zero		1


	//   ....[12]....
        /*01b4*/ 	.word	0x000006d0
        /*01b8*/ 	.word	0x000000ff
        /*01bc*/ 	.word	0x00000030
        /*01c0*/ 	.short	0x0100
        /*01c2*/ 	.byte	0x04
	.zero		1


	//   ....[13]....
        /*01c4*/ 	.word	0x000006e0
        /*01c8*/ 	.word	0x000000ff
        /*01cc*/ 	.word	0x00000070
        /*01d0*/ 	.short	0x0100
        /*01d2*/ 	.byte	0x04
	.zero		1


	//   ....[14]....
        /*01d4*/ 	.word	0x000006f0
        /*01d8*/ 	.word	0x000000ff
        /*01dc*/ 	.word	0x00000038
        /*01e0*/ 	.short	0x0100
        /*01e2*/ 	.byte	0x04
	.zero		1


	//   ....[15]....
        /*01e4*/ 	.word	0x00000700
        /*01e8*/ 	.word	0x000000ff
        /*01ec*/ 	.word	0x00000078
        /*01f0*/ 	.short	0x0100
        /*01f2*/ 	.byte	0x04
	.zero		1


	//   ....[16]....
        /*01f4*/ 	.word	0x00000840
        /*01f8*/ 	.word	0x000000ff
        /*01fc*/ 	.word	0x00000080
        /*0200*/ 	.short	0x0100
        /*0202*/ 	.byte	0x04
	.zero		1


	//   ....[17]....
        /*0204*/ 	.word	0x00000850
        /*0208*/ 	.word	0x000000ff
        /*020c*/ 	.word	0x00000090
        /*0210*/ 	.short	0x0100
        /*0212*/ 	.byte	0x04
	.zero		1


	//   ....[18]....
        /*0214*/ 	.word	0x00000860
        /*0218*/ 	.word	0x000000ff
        /*021c*/ 	.word	0x00000088
        /*0220*/ 	.short	0x0100
        /*0222*/ 	.byte	0x04
	.zero		1


	//   ....[19]....
        /*0224*/ 	.word	0x00000870
        /*0228*/ 	.word	0x000000ff
        /*022c*/ 	.word	0x00000098
        /*0230*/ 	.short	0x0100
        /*0232*/ 	.byte	0x04
	.zero		1


	//   ....[20]....
        /*0234*/ 	.word	0x00000960
        /*0238*/ 	.word	0x000000ff
        /*023c*/ 	.word	0x000000a0
        /*0240*/ 	.short	0x0100
        /*0242*/ 	.byte	0x06
	.zero		1


	//   ....[21]....
        /*0244*/ 	.word	0x00000970
        /*0248*/ 	.word	0x000000ff
        /*024c*/ 	.word	0x000000a8
        /*0250*/ 	.short	0x0100
        /*0252*/ 	.byte	0x06
	.zero		1


	//   ....[22]....
        /*0254*/ 	.word	0x00000ab0
        /*0258*/ 	.word	0x000000ff
        /*025c*/ 	.word	0x000000b0
        /*0260*/ 	.short	0x0100
        /*0262*/ 	.byte	0x06
	.zero		1


	//   ....[23]....
        /*0264*/ 	.word	0x00000ac0
        /*0268*/ 	.word	0x000000ff
        /*026c*/ 	.word	0x000000c0
        /*0270*/ 	.short	0x0100
        /*0272*/ 	.byte	0x06
	.zero		1


	//   ....[24]....
        /*0274*/ 	.word	0x00000ad0
        /*0278*/ 	.word	0x000000ff
        /*027c*/ 	.word	0x000000b8
        /*0280*/ 	.short	0x0100
        /*0282*/ 	.byte	0x06
	.zero		1


	//   ....[25]....
        /*0284*/ 	.word	0x00000ae0
        /*0288*/ 	.word	0x000000ff
        /*028c*/ 	.word	0x000000c8
        /*0290*/ 	.short	0x0100
        /*0292*/ 	.byte	0x06
	.zero		1


	//   ....[26]....
        /*0294*/ 	.word	0x00000c10
        /*0298*/ 	.word	0x000000ff
        /*029c*/ 	.word	0x000000d0
        /*02a0*/ 	.short	0x0100
        /*02a2*/ 	.byte	0x04
	.zero		1


	//   ....[27]....
        /*02a4*/ 	.word	0x00000c20
        /*02a8*/ 	.word	0x000000ff
        /*02ac*/ 	.word	0x000000f0
        /*02b0*/ 	.short	0x0100
        /*02b2*/ 	.byte	0x04
	.zero		1


	//   ....[28]....
        /*02b4*/ 	.word	0x00000c30
        /*02b8*/ 	.word	0x000000ff
        /*02bc*/ 	.word	0x000000d8
        /*02c0*/ 	.short	0x0100
        /*02c2*/ 	.byte	0x04
	.zero		1


	//   ....[29]....
        /*02c4*/ 	.word	0x00000c40
        /*02c8*/ 	.word	0x000000ff
        /*02cc*/ 	.word	0x000000f8
        /*02d0*/ 	.short	0x0100
        /*02d2*/ 	.byte	0x04
	.zero		1


	//   ....[30]....
        /*02d4*/ 	.word	0x00000c50
        /*02d8*/ 	.word	0x000000ff
        /*02dc*/ 	.word	0x000000e0
        /*02e0*/ 	.short	0x0100
        /*02e2*/ 	.byte	0x04
	.zero		1


	//   ....[31]....
        /*02e4*/ 	.word	0x00000c60
        /*02e8*/ 	.word	0x000000ff
        /*02ec*/ 	.word	0x00000100
        /*02f0*/ 	.short	0x0100
        /*02f2*/ 	.byte	0x04
	.zero		1


	//   ....[32]....
        /*02f4*/ 	.word	0x00000c70
        /*02f8*/ 	.word	0x000000ff
        /*02fc*/ 	.word	0x000000e8
        /*0300*/ 	.short	0x0100
        /*0302*/ 	.byte	0x04
	.zero		1


	//   ....[33]....
        /*0304*/ 	.word	0x00000c80
        /*0308*/ 	.word	0x000000ff
        /*030c*/ 	.word	0x00000108
        /*0310*/ 	.short	0x0100
        /*0312*/ 	.byte	0x04
	.zero		1


	//   ....[34]....
        /*0314*/ 	.word	0x00000d70
        /*0318*/ 	.word	0x000000ff
        /*031c*/ 	.word	0x00000110
        /*0320*/ 	.short	0x0100
        /*0322*/ 	.byte	0x04
	.zero		1


	//   ....[35]....
        /*0324*/ 	.word	0x00000d80
        /*0328*/ 	.word	0x000000ff
        /*032c*/ 	.word	0x00000120
        /*0330*/ 	.short	0x0100
        /*0332*/ 	.byte	0x04
	.zero		1


	//   ....[36]....
        /*0334*/ 	.word	0x00000d90
        /*0338*/ 	.word	0x000000ff
        /*033c*/ 	.word	0x00000118
        /*0340*/ 	.short	0x0100
        /*0342*/ 	.byte	0x04
	.zero		1


	//   ....[37]....
        /*0344*/ 	.word	0x00000da0
        /*0348*/ 	.word	0x000000ff
        /*034c*/ 	.word	0x00000128
        /*0350*/ 	.short	0x0100
        /*0352*/ 	.byte	0x04
	.zero		1


	//   ....[38]....
        /*0354*/ 	.word	0x00001940
        /*0358*/ 	.word	0x00000000
        /*035c*/ 	.word	0x00000120
        /*0360*/ 	.short	0x010a
        /*0362*/ 	.byte	0xff
	.zero		1


	//   ....[39]....
        /*0364*/ 	.word	0x00001960
        /*0368*/ 	.word	0x00000000
        /*036c*/ 	.word	0x00000110
        /*0370*/ 	.short	0x0101
        /*0372*/ 	.byte	0xff
	.zero		1


	//   ....[40]....
        /*0374*/ 	.word	0x00001a20
        /*0378*/ 	.word	0x000000ff
        /*037c*/ 	.word	0x00000040
        /*0380*/ 	.short	0x010a
        /*0382*/ 	.byte	0x04
	.zero		1


	//   ....[41]....
        /*0384*/ 	.word	0x00001aa0
        /*0388*/ 	.word	0x000000ff
        /*038c*/ 	.word	0x00000040
        /*0390*/ 	.short	0x010a
        /*0392*/ 	.byte	0x21
	.zero		1


	//   ....[42]....
        /*0394*/ 	.word	0x00001c30
        /*0398*/ 	.word	0x000000ff
        /*039c*/ 	.word	0x00000040
        /*03a0*/ 	.short	0x010a
        /*03a2*/ 	.byte	0x08
	.zero		1


	//   ....[43]....
        /*03a4*/ 	.word	0x00001d50
        /*03a8*/ 	.word	0x000000ff
        /*03ac*/ 	.word	0x000000a8
        /*03b0*/ 	.short	0x0101
        /*03b2*/ 	.byte	0x07
	.zero		1


	//   ....[44]....
        /*03b4*/ 	.word	0x00001d70
        /*03b8*/ 	.word	0x000000ff
        /*03bc*/ 	.word	0x00000040
        /*03c0*/ 	.short	0x010a
        /*03c2*/ 	.byte	0x04
	.zero		1


	//   ....[45]....
        /*03c4*/ 	.word	0x00001df0
        /*03c8*/ 	.word	0x000000ff
        /*03cc*/ 	.word	0x00000040
        /*03d0*/ 	.short	0x010a
        /*03d2*/ 	.byte	0x09
	.zero		1


	//   ....[46]....
        /*03d4*/ 	.word	0x00001f90
        /*03d8*/ 	.word	0x000000ff
        /*03dc*/ 	.word	0x00000040
        /*03e0*/ 	.short	0x010a
        /*03e2*/ 	.byte	0x06
	.zero		1


	//   ....[47]....
        /*03e4*/ 	.word	0x000020c0
        /*03e8*/ 	.word	0x00000003
        /*03ec*/ 	.word	0x000000b0
        /*03f0*/ 	.short	0x010a
        /*03f2*/ 	.byte	0xff
	.zero		1


	//   ....[48]....
        /*03f4*/ 	.word	0x00002210
        /*03f8*/ 	.word	0x00000000
        /*03fc*/ 	.word	0x00000000
        /*0400*/ 	.short	0x0101
        /*0402*/ 	.byte	0xff
	.zero		1


	//   ....[49]....
        /*0404*/ 	.word	0x000027b0
        /*0408*/ 	.word	0x000000ff
        /*040c*/ 	.word	0x00000000
        /*0410*/ 	.short	0x010a
        /*0412*/ 	.byte	0x04
	.zero		1


	//   ....[50]....
        /*0414*/ 	.word	0x00002840
        /*0418*/ 	.word	0x000000ff
        /*041c*/ 	.word	0x00000000
        /*0420*/ 	.short	0x010a
        /*0422*/ 	.byte	0x05
	.zero		1


	//   ....[51]....
        /*0424*/ 	.word	0x000028d0
        /*0428*/ 	.word	0x000000ff
        /*042c*/ 	.word	0x00000000
        /*0430*/ 	.short	0x010a
        /*0432*/ 	.byte	0x05
	.zero		1


	//   ....[52]....
        /*0434*/ 	.word	0x00002960
        /*0438*/ 	.word	0x000000ff
        /*043c*/ 	.word	0x00000000
        /*0440*/ 	.short	0x010a
        /*0442*/ 	.byte	0x05
	.zero		1


	//   ....[53]....
        /*0444*/ 	.word	0x000029f0
        /*0448*/ 	.word	0x000000ff
        /*044c*/ 	.word	0x00000000
        /*0450*/ 	.short	0x010a
        /*0452*/ 	.byte	0x05
	.zero		1


	//   ....[54]....
        /*0454*/ 	.word	0x00002a80
        /*0458*/ 	.word	0x000000ff
        /*045c*/ 	.word	0x00000000
        /*0460*/ 	.short	0x010a
        /*0462*/ 	.byte	0x05
	.zero		1


	//   ....[55]....
        /*0464*/ 	.word	0x00002b10
        /*0468*/ 	.word	0x000000ff
        /*046c*/ 	.word	0x00000000
        /*0470*/ 	.short	0x010a
        /*0472*/ 	.byte	0x05
	.zero		1


	//   ....[56]....
        /*0474*/ 	.word	0x00002bb0
        /*0478*/ 	.word	0x00000000
        /*047c*/ 	.word	0x00000000
        /*0480*/ 	.short	0x010a
        /*0482*/ 	.byte	0xff
	.zero		1


	//   ....[57]....
        /*0484*/ 	.word	0x00002cf0
        /*0488*/ 	.word	0x00000002
        /*048c*/ 	.word	0x00000110
        /*0490*/ 	.short	0x010a
        /*0492*/ 	.byte	0xff
	.zero		1


	//   ....[58]....
        /*0494*/ 	.word	0x00002d50
        /*0498*/ 	.word	0x00000004
        /*049c*/ 	.word	0x00000000
        /*04a0*/ 	.short	0x0101
        /*04a2*/ 	.byte	0xff
	.zero		1


	//   ....[59]....
        /*04a4*/ 	.word	0x00002d70
        /*04a8*/ 	.word	0x000000ff
        /*04ac*/ 	.word	0x000000c0
        /*04b0*/ 	.short	0x010a
        /*04b2*/ 	.byte	0x04
	.zero		1


	//   ....[60]....
        /*04b4*/ 	.word	0x00002e90
        /*04b8*/ 	.word	0x00000002
        /*04bc*/ 	.word	0x000000b0
        /*04c0*/ 	.short	0x010a
        /*04c2*/ 	.byte	0xff
	.zero		1


	//   ....[61]....
        /*04c4*/ 	.word	0x00002fa0
        /*04c8*/ 	.word	0x00000002
        /*04cc*/ 	.word	0x00000000
        /*04d0*/ 	.short	0x0101
        /*04d2*/ 	.byte	0xff
	.zero		1


	//   ....[62]....
        /*04d4*/ 	.word	0x00003030
        /*04d8*/ 	.word	0x000000ff
        /*04dc*/ 	.word	0x000000c0
        /*04e0*/ 	.short	0x0106
        /*04e2*/ 	.byte	0x04
	.zero		1


	//   ....[63]....
        /*04e4*/ 	.word	0x00003050
        /*04e8*/ 	.word	0x000000ff
        /*04ec*/ 	.word	0x000000c0
        /*04f0*/ 	.short	0x010a
        /*04f2*/ 	.byte	0x04
	.zero		1


	//   ....[64]....
        /*04f4*/ 	.word	0x000030e0
        /*04f8*/ 	.word	0x000000ff
        /*04fc*/ 	.word	0x000000c0
        /*0500*/ 	.short	0x0106
        /*0502*/ 	.byte	0x07
	.zero		1


	//   ....[65]....
        /*0504*/ 	.word	0x00003120
        /*0508*/ 	.word	0x00000000
        /*050c*/ 	.word	0x000000c0
        /*0510*/ 	.short	0x010a
        /*0512*/ 	.byte	0xff
	.zero		1


	//   ....[66]....
        /*0514*/ 	.word	0x00003680
        /*0518*/ 	.word	0x00000000
        /*051c*/ 	.word	0x000000b0
        /*0520*/ 	.short	0x010a
        /*0522*/ 	.byte	0xff
	.zero		1


	//   ....[67]....
        /*0524*/ 	.word	0x00003780
        /*0528*/ 	.word	0x00000003
        /*052c*/ 	.word	0x00000000
        /*0530*/ 	.short	0x0101
        /*0532*/ 	.byte	0xff
	.zero		1


	//   ....[68]....
        /*0534*/ 	.word	0x00003790
        /*0538*/ 	.word	0x000000ff
        /*053c*/ 	.word	0x00000000
        /*0540*/ 	.short	0x010a
        /*0542*/ 	.byte	0x04
	.zero		1


	//   ....[69]....
        /*0544*/ 	.word	0x00003810
        /*0548*/ 	.word	0x000000ff
        /*054c*/ 	.word	0x000000f0
        /*0550*/ 	.short	0x010a
        /*0552*/ 	.byte	0x1f
	.zero		1


	//   ....[70]....
        /*0554*/ 	.word	0x000038f0
        /*0558*/ 	.word	0x000000ff
        /*055c*/ 	.word	0x00000000
        /*0560*/ 	.short	0x010a
        /*0562*/ 	.byte	0x05
	.zero		1


	//   ....[71]....
        /*0564*/ 	.word	0x00003a30
        /*0568*/ 	.word	0x000000ff
        /*056c*/ 	.word	0x00000000
        /*0570*/ 	.short	0x010a
        /*0572*/ 	.byte	0x04
	.zero		1


	//   ....[72]....
        /*0574*/ 	.word	0x00003cc0
        /*0578*/ 	.word	0x000000ff
        /*057c*/ 	.word	0x00000000
        /*0580*/ 	.short	0x010a
        /*0582*/ 	.byte	0x04
	.zero		1


	//   ....[73]....
        /*0584*/ 	.word	0x00003d50
        /*0588*/ 	.word	0x000000ff
        /*058c*/ 	.word	0x00000000
        /*0590*/ 	.short	0x010a
        /*0592*/ 	.byte	0x05
	.zero		1


	//   ....[74]....
        /*0594*/ 	.word	0x00003de0
        /*0598*/ 	.word	0x000000ff
        /*059c*/ 	.word	0x00000000
        /*05a0*/ 	.short	0x010a
        /*05a2*/ 	.byte	0x05
	.zero		1


	//   ....[75]....
        /*05a4*/ 	.word	0x00003e70
        /*05a8*/ 	.word	0x000000ff
        /*05ac*/ 	.word	0x00000000
        /*05b0*/ 	.short	0x010a
        /*05b2*/ 	.byte	0x04
	.zero		1


	//   ....[76]....
        /*05b4*/ 	.word	0x00004390
        /*05b8*/ 	.word	0x00000008
        /*05bc*/ 	.word	0x000000b0
        /*05c0*/ 	.short	0x010a
        /*05c2*/ 	.byte	0xff
	.zero		1


	//   ....[77]....
        /*05c4*/ 	.word	0x00004500
        /*05c8*/ 	.word	0x00000000
        /*05cc*/ 	.word	0x00000000
        /*05d0*/ 	.short	0x0101
        /*05d2*/ 	.byte	0xff
	.zero		1


	//   ....[78]....
        /*05d4*/ 	.word	0x000049e0
        /*05d8*/ 	.word	0x000000ff
        /*05dc*/ 	.word	0x000000a8
        /*05e0*/ 	.short	0x010a
        /*05e2*/ 	.byte	0x15
	.zero		1


	//   ....[79]....
        /*05e4*/ 	.word	0x00004b70
        /*05e8*/ 	.word	0x000000ff
        /*05ec*/ 	.word	0x00000090
        /*05f0*/ 	.short	0x010a
        /*05f2*/ 	.byte	0x15
	.zero		1


	//   ....[80]....
        /*05f4*/ 	.word	0x00004ce0
        /*05f8*/ 	.word	0x000000ff
        /*05fc*/ 	.word	0x00000080
        /*0600*/ 	.short	0x010b
        /*0602*/ 	.byte	0x15
	.zero		1


	//   ....[81]....
        /*0604*/ 	.word	0x00004cf0
        /*0608*/ 	.word	0x000000ff
        /*060c*/ 	.word	0x00000000
        /*0610*/ 	.short	0x0101
        /*0612*/ 	.byte	0x27
	.zero		1


	//   ....[82]....
        /*0614*/ 	.word	0x00004d00
        /*0618*/ 	.word	0x000000ff
        /*061c*/ 	.word	0x00000098
        /*0620*/ 	.short	0x010a
        /*0622*/ 	.byte	0x15
	.zero		1


	//   ....[83]....
        /*0624*/ 	.word	0x00004ee0
        /*0628*/ 	.word	0x000000ff
        /*062c*/ 	.word	0x00000088
        /*0630*/ 	.short	0x010b
        /*0632*/ 	.byte	0x15
	.zero		1


	//   ....[84]....
        /*0634*/ 	.word	0x00004ef0
        /*0638*/ 	.word	0x000000ff
        /*063c*/ 	.word	0x00000000
        /*0640*/ 	.short	0x0101
        /*0642*/ 	.byte	0x26
	.zero		1


	//   ....[85]....
        /*0644*/ 	.word	0x00004f20
        /*0648*/ 	.word	0x000000ff
        /*064c*/ 	.word	0x00000090
        /*0650*/ 	.short	0x010a
        /*0652*/ 	.byte	0x15
	.zero		1


	//   ....[86]....
        /*0654*/ 	.word	0x00004f60
        /*0658*/ 	.word	0x00000000
        /*065c*/ 	.word	0x00000098
        /*0660*/ 	.short	0x010a
        /*0662*/ 	.byte	0xff
	.zero		1


	//   ....[87]....
        /*0664*/ 	.word	0x00005290
        /*0668*/ 	.word	0x00000003
        /*066c*/ 	.word	0x000000b0
        /*0670*/ 	.short	0x010a
        /*0672*/ 	.byte	0xff
	.zero		1


	//   ....[88]....
        /*0674*/ 	.word	0x00005410
        /*0678*/ 	.word	0x00000000
        /*067c*/ 	.word	0x00000000
        /*0680*/ 	.short	0x0101
        /*0682*/ 	.byte	0xff
	.zero		1


	//   ....[89]....
        /*0684*/ 	.word	0x00005f50
        /*0688*/ 	.word	0x00000002
        /*068c*/ 	.word	0x00000080
        /*0690*/ 	.short	0x010a
        /*0692*/ 	.byte	0xff
	.zero		1


	//   ....[90]....
        /*0694*/ 	.word	0x00005fc0
        /*0698*/ 	.word	0x00000064
        /*069c*/ 	.word	0x000000d0
        /*06a0*/ 	.short	0x010a
        /*06a2*/ 	.byte	0xff
	.zero		1


	//   ....[91]....
        /*06a4*/ 	.word	0x000060b0
        /*06a8*/ 	.word	0x00000002
        /*06ac*/ 	.word	0x00000080
        /*06b0*/ 	.short	0x010a
        /*06b2*/ 	.byte	0xff
	.zero		1


	//   ....[92]....
        /*06b4*/ 	.word	0x000061c0
        /*06b8*/ 	.word	0x00000000
        /*06bc*/ 	.word	0x00000000
        /*06c0*/ 	.short	0x0101
        /*06c2*/ 	.byte	0xff
	.zero		1


	//   ....[93]....
        /*06c4*/ 	.word	0x00006240
        /*06c8*/ 	.word	0x00000064
        /*06cc*/ 	.word	0x000000d0
        /*06d0*/ 	.short	0x010a
        /*06d2*/ 	.byte	0xff
	.zero		1


	//   ....[94]....
        /*06d4*/ 	.word	0x00006d90
        /*06d8*/ 	.word	0x0000006d
        /*06dc*/ 	.word	0x00000080
        /*06e0*/ 	.short	0x010a
        /*06e2*/ 	.byte	0xff
	.zero		1


	//   ....[95]....
        /*06e4*/ 	.word	0x00006e60
        /*06e8*/ 	.word	0x0000006d
        /*06ec*/ 	.word	0x00000080
        /*06f0*/ 	.short	0x010a
        /*06f2*/ 	.byte	0xff
	.zero		1


	//   ....[96]....
        /*06f4*/ 	.word	0x00006f70
        /*06f8*/ 	.word	0x00000000
        /*06fc*/ 	.word	0x00000000
        /*0700*/ 	.short	0x0101
        /*0702*/ 	.byte	0xff
	.zero		1


	//   ....[97]....
        /*0704*/ 	.word	0x00007400
        /*0708*/ 	.word	0x000000ff
        /*070c*/ 	.word	0x00000000
        /*0710*/ 	.short	0x0101
        /*0712*/ 	.byte	0x04
	.zero		1


	//   ....[98]....
        /*0714*/ 	.word	0x00007c10
        /*0718*/ 	.word	0x00000000
        /*071c*/ 	.word	0x00000120
        /*0720*/ 	.short	0x010a
        /*0722*/ 	.byte	0xff
	.zero		1


	//   ....[99]....
        /*0724*/ 	.word	0x00007c70
        /*0728*/ 	.word	0x00000000
        /*072c*/ 	.word	0x00000040
        /*0730*/ 	.short	0x010a
        /*0732*/ 	.byte	0xff
	.zero		1


	//   ....[100]....
        /*0734*/ 	.word	0x00007cd0
        /*0738*/ 	.word	0x00000000
        /*073c*/ 	.word	0x00000040
        /*0740*/ 	.short	0x010a
        /*0742*/ 	.byte	0xff
	.zero		1


	//   ....[101]....
        /*0744*/ 	.word	0x00007d20
        /*0748*/ 	.word	0x00000003
        /*074c*/ 	.word	0x000000b0
        /*0750*/ 	.short	0x010a
        /*0752*/ 	.byte	0xff
	.zero		1


	//   ....[102]....
        /*0754*/ 	.word	0x00007d80
        /*0758*/ 	.word	0x00000000
        /*075c*/ 	.word	0x00000000
        /*0760*/ 	.short	0x010a
        /*0762*/ 	.byte	0xff
	.zero		1


	//   ....[103]....
        /*0764*/ 	.word	0x00007de0
        /*0768*/ 	.word	0x00000000
        /*076c*/ 	.word	0x00000000
        /*0770*/ 	.short	0x010a
        /*0772*/ 	.byte	0xff
	.zero		1


	//   ....[104]....
        /*0774*/ 	.word	0x00007e40
        /*0778*/ 	.word	0x00000000
        /*077c*/ 	.word	0x00000000
        /*0780*/ 	.short	0x010a
        /*0782*/ 	.byte	0xff
	.zero		1


	//   ....[105]....
        /*0784*/ 	.word	0x00007ea0
        /*0788*/ 	.word	0x00000000
        /*078c*/ 	.word	0x00000000
        /*0790*/ 	.short	0x010a
        /*0792*/ 	.byte	0xff
	.zero		1


	//   ....[106]....
        /*0794*/ 	.word	0x00007f00
        /*0798*/ 	.word	0x00000000
        /*079c*/ 	.word	0x00000000
        /*07a0*/ 	.short	0x010a
        /*07a2*/ 	.byte	0xff
	.zero		1


	//   ....[107]....
        /*07a4*/ 	.word	0x00007f60
        /*07a8*/ 	.word	0x00000000
        /*07ac*/ 	.word	0x00000000
        /*07b0*/ 	.short	0x010a
        /*07b2*/ 	.byte	0xff
	.zero		1


	//   ....[108]....
        /*07b4*/ 	.word	0x00007fc0
        /*07b8*/ 	.word	0x00000000
        /*07bc*/ 	.word	0x00000000
        /*07c0*/ 	.short	0x010a
        /*07c2*/ 	.byte	0xff
	.zero		1


	//   ....[109]....
        /*07c4*/ 	.word	0x00008010
        /*07c8*/ 	.word	0x00000002
        /*07cc*/ 	.word	0x00000110
        /*07d0*/ 	.short	0x010a
        /*07d2*/ 	.byte	0xff
	.zero		1


	//   ....[110]....
        /*07d4*/ 	.word	0x00008070
        /*07d8*/ 	.word	0x00000002
        /*07dc*/ 	.word	0x000000c0
        /*07e0*/ 	.short	0x010a
        /*07e2*/ 	.byte	0xff
	.zero		1


	//   ....[111]....
        /*07e4*/ 	.word	0x000080c0
        /*07e8*/ 	.word	0x00000002
        /*07ec*/ 	.word	0x000000b0
        /*07f0*/ 	.short	0x010a
        /*07f2*/ 	.byte	0xff
	.zero		1


	//   ....[112]....
        /*07f4*/ 	.word	0x00008120
        /*07f8*/ 	.word	0x00000000
        /*07fc*/ 	.word	0x000000c0
        /*0800*/ 	.short	0x010a
        /*0802*/ 	.byte	0xff
	.zero		1


	//   ....[113]....
        /*0804*/ 	.word	0x00008170
        /*0808*/ 	.word	0x00000000
        /*080c*/ 	.word	0x000000b0
        /*0810*/ 	.short	0x010a
        /*0812*/ 	.byte	0xff
	.zero		1


	//   ....[114]....
        /*0814*/ 	.word	0x000081d0
        /*0818*/ 	.word	0x00000003
        /*081c*/ 	.word	0x000000f0
        /*0820*/ 	.short	0x010a
        /*0822*/ 	.byte	0xff
	.zero		1


	//   ....[115]....
        /*0824*/ 	.word	0x00008230
        /*0828*/ 	.word	0x00000000
        /*082c*/ 	.word	0x00000000
        /*0830*/ 	.short	0x010a
        /*0832*/ 	.byte	0xff
	.zero		1


	//   ....[116]....
        /*0834*/ 	.word	0x00008290
        /*0838*/ 	.word	0x00000000
        /*083c*/ 	.word	0x00000000
        /*0840*/ 	.short	0x010a
        /*0842*/ 	.byte	0xff
	.zero		1


	//   ....[117]....
        /*0844*/ 	.word	0x000082f0
        /*0848*/ 	.word	0x00000000
        /*084c*/ 	.word	0x00000000
        /*0850*/ 	.short	0x010a
        /*0852*/ 	.byte	0xff
	.zero		1


	//   ....[118]....
        /*0854*/ 	.word	0x00008350
        /*0858*/ 	.word	0x00000000
        /*085c*/ 	.word	0x00000000
        /*0860*/ 	.short	0x010a
        /*0862*/ 	.byte	0xff
	.zero		1


	//   ....[119]....
        /*0864*/ 	.word	0x000083b0
        /*0868*/ 	.word	0x00000000
        /*086c*/ 	.word	0x00000000
        /*0870*/ 	.short	0x010a
        /*0872*/ 	.byte	0xff
	.zero		1


	//   ....[120]....
        /*0874*/ 	.word	0x00008400
        /*0878*/ 	.word	0x00000008
        /*087c*/ 	.word	0x000000b0
        /*0880*/ 	.short	0x010a
        /*0882*/ 	.byte	0xff
	.zero		1


	//   ....[121]....
        /*0884*/ 	.word	0x00008460
        /*0888*/ 	.word	0x00000000
        /*088c*/ 	.word	0x000000a8
        /*0890*/ 	.short	0x010a
        /*0892*/ 	.byte	0xff
	.zero		1


	//   ....[122]....
        /*0894*/ 	.word	0x000084c0
        /*0898*/ 	.word	0x00000005
        /*089c*/ 	.word	0x00000090
        /*08a0*/ 	.short	0x010a
        /*08a2*/ 	.byte	0xff
	.zero		1


	//   ....[123]....
        /*08a4*/ 	.word	0x00008520
        /*08a8*/ 	.word	0x00000005
        /*08ac*/ 	.word	0x00000098
        /*08b0*/ 	.short	0x010a
        /*08b2*/ 	.byte	0xff
	.zero		1


	//   ....[124]....
        /*08b4*/ 	.word	0x00008580
        /*08b8*/ 	.word	0x00000000
        /*08bc*/ 	.word	0x00000090
        /*08c0*/ 	.short	0x010a
        /*08c2*/ 	.byte	0xff
	.zero		1


	//   ....[125]....
        /*08c4*/ 	.word	0x000085d0
        /*08c8*/ 	.word	0x00000003
        /*08cc*/ 	.word	0x000000b0
        /*08d0*/ 	.short	0x010a
        /*08d2*/ 	.byte	0xff
	.zero		1


	//   ....[126]....
        /*08d4*/ 	.word	0x00008620
        /*08d8*/ 	.word	0x00000002
        /*08dc*/ 	.word	0x00000080
        /*08e0*/ 	.short	0x010a
        /*08e2*/ 	.byte	0xff
	.zero		1


	//   ....[127]....
        /*08e4*/ 	.word	0x00008670
        /*08e8*/ 	.word	0x00000064
        /*08ec*/ 	.word	0x000000d0
        /*08f0*/ 	.short	0x010a
        /*08f2*/ 	.byte	0xff
	.zero		1


	//   ....[128]....
        /*08f4*/ 	.word	0x000086c0
        /*08f8*/ 	.word	0x0000006d
        /*08fc*/ 	.word	0x00000080
        /*0900*/ 	.short	0x010a
        /*0902*/ 	.byte	0xff
	.zero		1


	//----- nvinfo : EIATTR_NUM_MBARRIERS
	.align		4
.L_47:
        /*0904*/ 	.byte	0x03, 0x38
        /*0906*/ 	.short	0x0026


	//----- nvinfo : EIATTR_EXIT_INSTR_OFFSETS
	.align		4
        /*0908*/ 	.byte	0x04, 0x1c
        /*090a*/ 	.short	(.L_49 - .L_48)


	//   ....[0]....
.L_48:
        /*090c*/ 	.word	0x00002be0


	//   ....[1]....
        /*0910*/ 	.word	0x000030f0


	//   ....[2]....
        /*0914*/ 	.word	0x00003150


	//   ....[3]....
        /*0918*/ 	.word	0x000040d0


	//   ....[4]....
        /*091c*/ 	.word	0x00004f90


	//   ....[5]....
        /*0920*/ 	.word	0x00004fd0


	//   ....[6]....
        /*0924*/ 	.word	0x00007c00


	//----- nvinfo : EIATTR_MAX_THREADS
	.align		4
.L_49:
        /*0928*/ 	.byte	0x04, 0x05
        /*092a*/ 	.short	(.L_51 - .L_50)
.L_50:
        /*092c*/ 	.word	0x00000100
        /*0930*/ 	.word	0x00000001
        /*0934*/ 	.word	0x00000001


	//----- nvinfo : EIATTR_CRS_STACK_SIZE
	.align		4
.L_51:
        /*0938*/ 	.byte	0x04, 0x1e
        /*093a*/ 	.short	(.L_53 - .L_52)
.L_52:
        /*093c*/ 	.word	0x00000000


	//----- nvinfo : EIATTR_CBANK_PARAM_SIZE
	.align		4
.L_53:
        /*0940*/ 	.byte	0x03, 0x19
        /*0942*/ 	.short	0x0800


	//----- nvinfo : EIATTR_PARAM_CBANK
	.align		4
        /*0944*/ 	.byte	0x04, 0x0a
        /*0946*/ 	.short	(.L_55 - .L_54)
	.align		4
.L_54:
        /*0948*/ 	.word	index@(.nv.constant0._ZN7cutlass13device_kernelINS_4gemm6kernel13GemmUniversalIN4cute5tupleIJiiiiEEENS1_10collective13CollectiveMmaINS1_35MainloopSm100TmaUmmaWarpSpecializedILi8ELi2ELi4ENS5_IJNS4_1CILi4EEENSA_ILi1EEESC_EEEEENS5_IJNSA_ILi64EEENSA_ILi128EEESG_EEENS_12float_e5m2_tENS5_IJlSC_lEEESI_SJ_NS4_8TiledMMAINS4_8MMA_AtomIJNS4_10MMA_TraitsINS4_19SM100_MMA_F8F6F4_SSEJSI_SI_fSF_SG_NS4_17integral_constantINS4_4UMMA5MajorELSQ_0EEESR_NSO_INSP_7ScaleInELSS_0EEEST_EEEEEENS4_6LayoutINS5_IJSC_SC_SC_EEENS5_IJNSA_ILi0EEESY_SY_EEEEENS5_IJNS4_10UnderscoreES11_S11_EEEEENS4_13SM90_TMA_LOADENS4_14ComposedLayoutINS4_7SwizzleILi3ELi4ELi3EEENS4_18smem_ptr_flag_bitsILi8EEENSW_INS5_IJNSA_ILi8EEESG_EEENS5_IJSG_SC_EEEEEEEvNS4_8identityENS4_23SM90_TMA_LOAD_MULTICASTES1E_vS1F_EENS_8epilogue10collective18CollectiveEpilogueINS1I_23Sm100TmaWarpSpecializedILi2ELi2ELi32ELb0ELb0EEEJSH_NS5_IJNSW_ISF_SC_EES1N_EEESI_SJ_SI_SJ_NS1I_6fusion15FusionCallbacksIS1M_NS1P_17LinearCombinationISI_fSI_fLNS_15FloatRoundStyleE2EEESH_S1O_JEEENS4_5SM1004TMEM4LOAD26SM100_TMEM_LOAD_16dp32b32xES14_NS15_INS16_ILi2ELi4ELi3EEES19_NSW_INS5_IJS1A_SF_EEENS5_IJSF_SC_EEEEEEENS4_39AutoVectorizingCopyWithAssumedAlignmentILi128EEENS4_14SM90_TMA_STOREES23_S25_S25_EEEvvEEEEvNT_6ParamsE)
        /*094c*/ 	.short	0x0380
        /*094e*/ 	.short	0x0800


	//----- nvinfo : EIATTR_SW_WAR
	.align		4
.L_55:
        /*0950*/ 	.byte	0x04, 0x36
        /*0952*/ 	.short	(.L_57 - .L_56)
.L_56:
        /*0954*/ 	.word	0x00000008
.L_57:


//--------------------- .nv.callgraph             --------------------------
	.section	.nv.callgraph,"",@"SHT_CUDA_CALLGRAPH"
	.align	4
	.sectionentsize	8
	.align		4
        /*0000*/ 	.word	0x00000000
	.align		4
        /*0004*/ 	.word	0xffffffff
	.align		4
        /*0008*/ 	.word	index@(_ZN7cutlass13device_kernelINS_4gemm6kernel13GemmUniversalIN4cute5tupleIJiiiiEEENS1_10collective13CollectiveMmaINS1_35MainloopSm100TmaUmmaWarpSpecializedILi8ELi2ELi4ENS5_IJNS4_1CILi4EEENSA_ILi1EEESC_EEEEENS5_IJNSA_ILi64EEENSA_ILi128EEESG_EEENS_12float_e5m2_tENS5_IJlSC_lEEESI_SJ_NS4_8TiledMMAINS4_8MMA_AtomIJNS4_10MMA_TraitsINS4_19SM100_MMA_F8F6F4_SSEJSI_SI_fSF_SG_NS4_17integral_constantINS4_4UMMA5MajorELSQ_0EEESR_NSO_INSP_7ScaleInELSS_0EEEST_EEEEEENS4_6LayoutINS5_IJSC_SC_SC_EEENS5_IJNSA_ILi0EEESY_SY_EEEEENS5_IJNS4_10UnderscoreES11_S11_EEEEENS4_13SM90_TMA_LOADENS4_14ComposedLayoutINS4_7SwizzleILi3ELi4ELi3EEENS4_18smem_ptr_flag_bitsILi8EEENSW_INS5_IJNSA_ILi8EEESG_EEENS5_IJSG_SC_EEEEEEEvNS4_8identityENS4_23SM90_TMA_LOAD_MULTICASTES1E_vS1F_EENS_8epilogue10collective18CollectiveEpilogueINS1I_23Sm100TmaWarpSpecializedILi2ELi2ELi32ELb0ELb0EEEJSH_NS5_IJNSW_ISF_SC_EES1N_EEESI_SJ_SI_SJ_NS1I_6fusion15FusionCallbacksIS1M_NS1P_17LinearCombinationISI_fSI_fLNS_15FloatRoundStyleE2EEESH_S1O_JEEENS4_5SM1004TMEM4LOAD26SM100_TMEM_LOAD_16dp32b32xES14_NS15_INS16_ILi2ELi4ELi3EEES19_NSW_INS5_IJS1A_SF_EEENS5_IJSF_SC_EEEEEEENS4_39AutoVectorizingCopyWithAssumedAlignmentILi128EEENS4_14SM90_TMA_STOREES23_S25_S25_EEEvvEEEEvNT_6ParamsE)
	.align		4
        /*000c*/ 	.word	index@(__assertfail)
	.align		4
        /*0010*/ 	.word	0x00000000
	.align		4
        /*0014*/ 	.word	0xfffffffe
	.align		4
        /*0018*/ 	.word	0x00000000
	.align		4
        /*001c*/ 	.word	0xfffffffd
	.align		4
        /*0020*/ 	.word	0x00000000
	.align		4
        /*0024*/ 	.word	0xfffffffc


//--------------------- .nv.constant4             --------------------------
	.section	.nv.constant4,"a",@progbits
	.align	8
	.align		8
.nv.constant4:
        /*0000*/ 	.dword	__assertfail
	.align		8
        /*0008*/ 	.dword	__unnamed_1
	.align		8
        /*0010*/ 	.dword	__unnamed_2
	.align		8
        /*0018*/ 	.dword	_ZN40_INTERNAL_2838e424_4_k_cu_d3222d1a_318934cuda3std3__45__cpo5beginE
	.align		8
        /*0020*/ 	.dword	_ZN40_INTERNAL_2838e424_4_k_cu_d3222d1a_318934cuda3std3__45__cpo3endE
	.align		8
        /*0028*/ 	.dword	_ZN40_INTERNAL_2838e424_4_k_cu_d3222d1a_318934cuda3std3__45__cpo6cbeginE
	.align		8
        /*0030*/ 	.dword	_ZN40_INTERNAL_2838e424_4_k_cu_d3222d1a_318934cuda3std3__45__cpo4cendE
	.align		8
        /*0038*/ 	.dword	_ZN40_INTERNAL_2838e424_4_k_cu_d3222d1a_318934cuda3std3__442_GLOBAL__N__2838e424_4_k_cu_d3222d1a_318936ignoreE
	.align		8
        /*0040*/ 	.dword	_ZN40_INTERNAL_2838e424_4_k_cu_d3222d1a_318934cuda3std3__419piecewise_constructE
	.align		8
        /*0048*/ 	.dword	_ZN40_INTERNAL_2838e424_4_k_cu_d3222d1a_318934cuda3std3__48in_placeE
	.align		8
        /*0050*/ 	.dword	_ZN40_INTERNAL_2838e424_4_k_cu_d3222d1a_318934cuda3std6ranges3__45__cpo4swapE
	.align		8
        /*0058*/ 	.dword	_ZN40_INTERNAL_2838e424_4_k_cu_d3222d1a_318934cuda3std6ranges3__45__cpo9iter_moveE
	.align		8
        /*0060*/ 	.dword	_ZN40_INTERNAL_2838e424_4_k_cu_d3222d1a_318934cute7productE
	.align		8
        /*0068*/ 	.dword	_ZN40_INTERNAL_2838e424_4_k_cu_d3222d1a_318934cute1_E
	.align		8
        /*0070*/ 	.dword	$str$25
	.align		8
        /*0078*/ 	.dword	$str$26
	.align		8
        /*0080*/ 	.dword	$str$27
	.align		8
        /*0088*/ 	.dword	$str$28


//--------------------- .text._ZN7cutlass13device_kernelINS_4gemm6kernel13GemmUniversalIN4cute5tupleIJiiiiEEENS1_10collective13CollectiveMmaINS1_35MainloopSm100TmaUmmaWarpSpecializedILi8ELi2ELi4ENS5_IJNS4_1CILi4EEENSA_ILi1EEESC_EEEEENS5_IJNSA_ILi64EEENSA_ILi128EEESG_EEENS_12float_e5m2_tENS5_IJlSC_lEEESI_SJ_NS4_8TiledMMAINS4_8MMA_AtomIJNS4_10MMA_TraitsINS4_19SM100_MMA_F8F6F4_SSEJSI_SI_fSF_SG_NS4_17integral_constantINS4_4UMMA5MajorELSQ_0EEESR_NSO_INSP_7ScaleInELSS_0EEEST_EEEEEENS4_6LayoutINS5_IJSC_SC_SC_EEENS5_IJNSA_ILi0EEESY_SY_EEEEENS5_IJNS4_10UnderscoreES11_S11_EEEEENS4_13SM90_TMA_LOADENS4_14ComposedLayoutINS4_7SwizzleILi3ELi4ELi3EEENS4_18smem_ptr_flag_bitsILi8EEENSW_INS5_IJNSA_ILi8EEESG_EEENS5_IJSG_SC_EEEEEEEvNS4_8identityENS4_23SM90_TMA_LOAD_MULTICASTES1E_vS1F_EENS_8epilogue10collective18CollectiveEpilogueINS1I_23Sm100TmaWarpSpecializedILi2ELi2ELi32ELb0ELb0EEEJSH_NS5_IJNSW_ISF_SC_EES1N_EEESI_SJ_SI_SJ_NS1I_6fusion15FusionCallbacksIS1M_NS1P_17LinearCombinationISI_fSI_fLNS_15FloatRoundStyleE2EEESH_S1O_JEEENS4_5SM1004TMEM4LOAD26SM100_TMEM_LOAD_16dp32b32xES14_NS15_INS16_ILi2ELi4ELi3EEES19_NSW_INS5_IJS1A_SF_EEENS5_IJSF_SC_EEEEEEENS4_39AutoVectorizingCopyWithAssumedAlignmentILi128EEENS4_14SM90_TMA_STOREES23_S25_S25_EEEvvEEEEvNT_6ParamsE --------------------------
	.section	.text._ZN7cutlass13device_kernelINS_4gemm6kernel13GemmUniversalIN4cute5tupleIJiiiiEEENS1_10collective13CollectiveMmaINS1_35MainloopSm100TmaUmmaWarpSpecializedILi8ELi2ELi4ENS5_IJNS4_1CILi4EEENSA_ILi1EEESC_EEEEENS5_IJNSA_ILi64EEENSA_ILi128EEESG_EEENS_12float_e5m2_tENS5_IJlSC_lEEESI_SJ_NS4_8TiledMMAINS4_8MMA_AtomIJNS4_10MMA_TraitsINS4_19SM100_MMA_F8F6F4_SSEJSI_SI_fSF_SG_NS4_17integral_constantINS4_4UMMA5MajorELSQ_0EEESR_NSO_INSP_7ScaleInELSS_0EEEST_EEEEEENS4_6LayoutINS5_IJSC_SC_SC_EEENS5_IJNSA_ILi0EEESY_SY_EEEEENS5_IJNS4_10UnderscoreES11_S11_EEEEENS4_13SM90_TMA_LOADENS4_14ComposedLayoutINS4_7SwizzleILi3ELi4ELi3EEENS4_18smem_ptr_flag_bitsILi8EEENSW_INS5_IJNSA_ILi8EEESG_EEENS5_IJSG_SC_EEEEEEEvNS4_8identityENS4_23SM90_TMA_LOAD_MULTICASTES1E_vS1F_EENS_8epilogue10collective18CollectiveEpilogueINS1I_23Sm100TmaWarpSpecializedILi2ELi2ELi32ELb0ELb0EEEJSH_NS5_IJNSW_ISF_SC_EES1N_EEESI_SJ_SI_SJ_NS1I_6fusion15FusionCallbacksIS1M_NS1P_17LinearCombinationISI_fSI_fLNS_15FloatRoundStyleE2EEESH_S1O_JEEENS4_5SM1004TMEM4LOAD26SM100_TMEM_LOAD_16dp32b32xES14_NS15_INS16_ILi2ELi4ELi3EEES19_NSW_INS5_IJS1A_SF_EEENS5_IJSF_SC_EEEEEEENS4_39AutoVectorizingCopyWithAssumedAlignmentILi128EEENS4_14SM90_TMA_STOREES23_S25_S25_EEEvvEEEEvNT_6ParamsE,"ax",@progbits
	.align	128
.text._ZN7cutlass13device_kernelINS_4gemm6kernel13GemmUniversalIN4cute5tupleIJiiiiEEENS1_10collective13CollectiveMmaINS1_35MainloopSm100TmaUmmaWarpSpecializedILi8ELi2ELi4ENS5_IJNS4_1CILi4EEENSA_ILi1EEESC_EEEEENS5_IJNSA_ILi64EEENSA_ILi128EEESG_EEENS_12float_e5m2_tENS5_IJlSC_lEEESI_SJ_NS4_8TiledMMAINS4_8MMA_AtomIJNS4_10MMA_TraitsINS4_19SM100_MMA_F8F6F4_SSEJSI_SI_fSF_SG_NS4_17integral_constantINS4_4UMMA5MajorELSQ_0EEESR_NSO_INSP_7ScaleInELSS_0EEEST_EEEEEENS4_6LayoutINS5_IJSC_SC_SC_EEENS5_IJNSA_ILi0EEESY_SY_EEEEENS5_IJNS4_10UnderscoreES11_S11_EEEEENS4_13SM90_TMA_LOADENS4_14ComposedLayoutINS4_7SwizzleILi3ELi4ELi3EEENS4_18smem_ptr_flag_bitsILi8EEENSW_INS5_IJNSA_ILi8EEESG_EEENS5_IJSG_SC_EEEEEEEvNS4_8identityENS4_23SM90_TMA_LOAD_MULTICASTES1E_vS1F_EENS_8epilogue10collective18CollectiveEpilogueINS1I_23Sm100TmaWarpSpecializedILi2ELi2ELi32ELb0ELb0EEEJSH_NS5_IJNSW_ISF_SC_EES1N_EEESI_SJ_SI_SJ_NS1I_6fusion15FusionCallbacksIS1M_NS1P_17LinearCombinationISI_fSI_fLNS_15FloatRoundStyleE2EEESH_S1O_JEEENS4_5SM1004TMEM4LOAD26SM100_TMEM_LOAD_16dp32b32xES14_NS15_INS16_ILi2ELi4ELi3EEES19_NSW_INS5_IJS1A_SF_EEENS5_IJSF_SC_EEEEEEENS4_39AutoVectorizingCopyWithAssumedAlignmentILi128EEENS4_14SM90_TMA_STOREES23_S25_S25_EEEvvEEEEvNT_6ParamsE:
        .type           _ZN7cutlass13device_kernelINS_4gemm6kernel13GemmUniversalIN4cute5tupleIJiiiiEEENS1_10collective13CollectiveMmaINS1_35MainloopSm100TmaUmmaWarpSpecializedILi8ELi2ELi4ENS5_IJNS4_1CILi4EEENSA_ILi1EEESC_EEEEENS5_IJNSA_ILi64EEENSA_ILi128EEESG_EEENS_12float_e5m2_tENS5_IJlSC_lEEESI_SJ_NS4_8TiledMMAINS4_8MMA_AtomIJNS4_10MMA_TraitsINS4_19SM100_MMA_F8F6F4_SSEJSI_SI_fSF_SG_NS4_17integral_constantINS4_4UMMA5MajorELSQ_0EEESR_NSO_INSP_7ScaleInELSS_0EEEST_EEEEEENS4_6LayoutINS5_IJSC_SC_SC_EEENS5_IJNSA_ILi0EEESY_SY_EEEEENS5_IJNS4_10UnderscoreES11_S11_EEEEENS4_13SM90_TMA_LOADENS4_14ComposedLayoutINS4_7SwizzleILi3ELi4ELi3EEENS4_18smem_ptr_flag_bitsILi8EEENSW_INS5_IJNSA_ILi8EEESG_EEENS5_IJSG_SC_EEEEEEEvNS4_8identityENS4_23SM90_TMA_LOAD_MULTICASTES1E_vS1F_EENS_8epilogue10collective18CollectiveEpilogueINS1I_23Sm100TmaWarpSpecializedILi2ELi2ELi32ELb0ELb0EEEJSH_NS5_IJNSW_ISF_SC_EES1N_EEESI_SJ_SI_SJ_NS1I_6fusion15FusionCallbacksIS1M_NS1P_17LinearCombinationISI_fSI_fLNS_15FloatRoundStyleE2EEESH_S1O_JEEENS4_5SM1004TMEM4LOAD26SM100_TMEM_LOAD_16dp32b32xES14_NS15_INS16_ILi2ELi4ELi3EEES19_NSW_INS5_IJS1A_SF_EEENS5_IJSF_SC_EEEEEEENS4_39AutoVectorizingCopyWithAssumedAlignmentILi128EEENS4_14SM90_TMA_STOREES23_S25_S25_EEEvvEEEEvNT_6ParamsE,@function
        .size           _ZN7cutlass13device_kernelINS_4gemm6kernel13GemmUniversalIN4cute5tupleIJiiiiEEENS1_10collective13CollectiveMmaINS1_35MainloopSm100TmaUmmaWarpSpecializedILi8ELi2ELi4ENS5_IJNS4_1CILi4EEENSA_ILi1EEESC_EEEEENS5_IJNSA_ILi64EEENSA_ILi128EEESG_EEENS_12float_e5m2_tENS5_IJlSC_lEEESI_SJ_NS4_8TiledMMAINS4_8MMA_AtomIJNS4_10MMA_TraitsINS4_19SM100_MMA_F8F6F4_SSEJSI_SI_fSF_SG_NS4_17integral_constantINS4_4UMMA5MajorELSQ_0EEESR_NSO_INSP_7ScaleInELSS_0EEEST_EEEEEENS4_6LayoutINS5_IJSC_SC_SC_EEENS5_IJNSA_ILi0EEESY_SY_EEEEENS5_IJNS4_10UnderscoreES11_S11_EEEEENS4_13SM90_TMA_LOADENS4_14ComposedLayoutINS4_7SwizzleILi3ELi4ELi3EEENS4_18smem_ptr_flag_bitsILi8EEENSW_INS5_IJNSA_ILi8EEESG_EEENS5_IJSG_SC_EEEEEEEvNS4_8identityENS4_23SM90_TMA_LOAD_MULTICASTES1E_vS1F_EENS_8epilogue10collective18CollectiveEpilogueINS1I_23Sm100TmaWarpSpecializedILi2ELi2ELi32ELb0ELb0EEEJSH_NS5_IJNSW_ISF_SC_EES1N_EEESI_SJ_SI_SJ_NS1I_6fusion15FusionCallbacksIS1M_NS1P_17LinearCombinationISI_fSI_fLNS_15FloatRoundStyleE2EEESH_S1O_JEEENS4_5SM1004TMEM4LOAD26SM100_TMEM_LOAD_16dp32b32xES14_NS15_INS16_ILi2ELi4ELi3EEES19_NSW_INS5_IJS1A_SF_EEENS5_IJSF_SC_EEEEEEENS4_39AutoVectorizingCopyWithAssumedAlignmentILi128EEENS4_14SM90_TMA_STOREES23_S25_S25_EEEvvEEEEvNT_6ParamsE,(.L_x_162 - _ZN7cutlass13device_kernelINS_4gemm6kernel13GemmUniversalIN4cute5tupleIJiiiiEEENS1_10collective13CollectiveMmaINS1_35MainloopSm100TmaUmmaWarpSpecializedILi8ELi2ELi4ENS5_IJNS4_1CILi4EEENSA_ILi1EEESC_EEEEENS5_IJNSA_ILi64EEENSA_ILi128EEESG_EEENS_12float_e5m2_tENS5_IJlSC_lEEESI_SJ_NS4_8TiledMMAINS4_8MMA_AtomIJNS4_10MMA_TraitsINS4_19SM100_MMA_F8F6F4_SSEJSI_SI_fSF_SG_NS4_17integral_constantINS4_4UMMA5MajorELSQ_0EEESR_NSO_INSP_7ScaleInELSS_0EEEST_EEEEEENS4_6LayoutINS5_IJSC_SC_SC_EEENS5_IJNSA_ILi0EEESY_SY_EEEEENS5_IJNS4_10UnderscoreES11_S11_EEEEENS4_13SM90_TMA_LOADENS4_14ComposedLayoutINS4_7SwizzleILi3ELi4ELi3EEENS4_18smem_ptr_flag_bitsILi8EEENSW_INS5_IJNSA_ILi8EEESG_EEENS5_IJSG_SC_EEEEEEEvNS4_8identityENS4_23SM90_TMA_LOAD_MULTICASTES1E_vS1F_EENS_8epilogue10collective18CollectiveEpilogueINS1I_23Sm100TmaWarpSpecializedILi2ELi2ELi32ELb0ELb0EEEJSH_NS5_IJNSW_ISF_SC_EES1N_EEESI_SJ_SI_SJ_NS1I_6fusion15FusionCallbacksIS1M_NS1P_17LinearCombinationISI_fSI_fLNS_15FloatRoundStyleE2EEESH_S1O_JEEENS4_5SM1004TMEM4LOAD26SM100_TMEM_LOAD_16dp32b32xES14_NS15_INS16_ILi2ELi4ELi3EEES19_NSW_INS5_IJS1A_SF_EEENS5_IJSF_SC_EEEEEEENS4_39AutoVectorizingCopyWithAssumedAlignmentILi128EEENS4_14SM90_TMA_STOREES23_S25_S25_EEEvvEEEEvNT_6ParamsE)
        .other          _ZN7cutlass13device_kernelINS_4gemm6kernel13GemmUniversalIN4cute5tupleIJiiiiEEENS1_10collective13CollectiveMmaINS1_35MainloopSm100TmaUmmaWarpSpecializedILi8ELi2ELi4ENS5_IJNS4_1CILi4EEENSA_ILi1EEESC_EEEEENS5_IJNSA_ILi64EEENSA_ILi128EEESG_EEENS_12float_e5m2_tENS5_IJlSC_lEEESI_SJ_NS4_8TiledMMAINS4_8MMA_AtomIJNS4_10MMA_TraitsINS4_19SM100_MMA_F8F6F4_SSEJSI_SI_fSF_SG_NS4_17integral_constantINS4_4UMMA5MajorELSQ_0EEESR_NSO_INSP_7ScaleInELSS_0EEEST_EEEEEENS4_6LayoutINS5_IJSC_SC_SC_EEENS5_IJNSA_ILi0EEESY_SY_EEEEENS5_IJNS4_10UnderscoreES11_S11_EEEEENS4_13SM90_TMA_LOADENS4_14ComposedLayoutINS4_7SwizzleILi3ELi4ELi3EEENS4_18smem_ptr_flag_bitsILi8EEENSW_INS5_IJNSA_ILi8EEESG_EEENS5_IJSG_SC_EEEEEEEvNS4_8identityENS4_23SM90_TMA_LOAD_MULTICASTES1E_vS1F_EENS_8epilogue10collective18CollectiveEpilogueINS1I_23Sm100TmaWarpSpecializedILi2ELi2ELi32ELb0ELb0EEEJSH_NS5_IJNSW_ISF_SC_EES1N_EEESI_SJ_SI_SJ_NS1I_6fusion15FusionCallbacksIS1M_NS1P_17LinearCombinationISI_fSI_fLNS_15FloatRoundStyleE2EEESH_S1O_JEEENS4_5SM1004TMEM4LOAD26SM100_TMEM_LOAD_16dp32b32xES14_NS15_INS16_ILi2ELi4ELi3EEES19_NSW_INS5_IJS1A_SF_EEENS5_IJSF_SC_EEEEEEENS4_39AutoVectorizingCopyWithAssumedAlignmentILi128EEENS4_14SM90_TMA_STOREES23_S25_S25_EEEvvEEEEvNT_6ParamsE,@"STO_CUDA_ENTRY STV_DEFAULT"
_ZN7cutlass13device_kernelINS_4gemm6kernel13GemmUniversalIN4cute5tupleIJiiiiEEENS1_10collective13CollectiveMmaINS1_35MainloopSm100TmaUmmaWarpSpecializedILi8ELi2ELi4ENS5_IJNS4_1CILi4EEENSA_ILi1EEESC_EEEEENS5_IJNSA_ILi64EEENSA_ILi128EEESG_EEENS_12float_e5m2_tENS5_IJlSC_lEEESI_SJ_NS4_8TiledMMAINS4_8MMA_AtomIJNS4_10MMA_TraitsINS4_19SM100_MMA_F8F6F4_SSEJSI_SI_fSF_SG_NS4_17integral_constantINS4_4UMMA5MajorELSQ_0EEESR_NSO_INSP_7ScaleInELSS_0EEEST_EEEEEENS4_6LayoutINS5_IJSC_SC_SC_EEENS5_IJNSA_ILi0EEESY_SY_EEEEENS5_IJNS4_10UnderscoreES11_S11_EEEEENS4_13SM90_TMA_LOADENS4_14ComposedLayoutINS4_7SwizzleILi3ELi4ELi3EEENS4_18smem_ptr_flag_bitsILi8EEENSW_INS5_IJNSA_ILi8EEESG_EEENS5_IJSG_SC_EEEEEEEvNS4_8identityENS4_23SM90_TMA_LOAD_MULTICASTES1E_vS1F_EENS_8epilogue10collective18CollectiveEpilogueINS1I_23Sm100TmaWarpSpecializedILi2ELi2ELi32ELb0ELb0EEEJSH_NS5_IJNSW_ISF_SC_EES1N_EEESI_SJ_SI_SJ_NS1I_6fusion15FusionCallbacksIS1M_NS1P_17LinearCombinationISI_fSI_fLNS_15FloatRoundStyleE2EEESH_S1O_JEEENS4_5SM1004TMEM4LOAD26SM100_TMEM_LOAD_16dp32b32xES14_NS15_INS16_ILi2ELi4ELi3EEES19_NSW_INS5_IJS1A_SF_EEENS5_IJSF_SC_EEEEEEENS4_39AutoVectorizingCopyWithAssumedAlignmentILi128EEENS4_14SM90_TMA_STOREES23_S25_S25_EEEvvEEEEvNT_6ParamsE:
[----:B------:R-:W1:Y:S01]  /*0000*/  LDC R1, c[0x0][0x37c] ;  /* 0x0000df00ff017b82 */ /* 0x000e620000000800 */
[----:B------:R-:W2:Y:S01]  /*0010*/  S2R R93, SR_TID.X ;  /* 0x00000000005d7919 */ /* 0x000ea20000002100 */
[----:B------:R-:W3:Y:S01]  /*0020*/  LDCU.64 UR8, c[0x0][0x890] ;  /* 0x00011200ff0877ac */ /* 0x000ee20008000a00 */
[----:B------:R-:W-:Y:S02]  /*0030*/  PRMT R84, RZ, 0x7610, R84 ;  /* 0x00007610ff547816 */ /* 0x000fe40000000054 */
[----:B------:R-:W-:Y:S01]  /*0040*/  ELECT P3, URZ, PT ;  /* 0x0000000000ff782f */ /* 0x000fe20003860000 */
[----:B---3--:R-:W-:-:S04]  /*0050*/  UISETP.NE.U32.AND UP0, UPT, UR8, URZ, UPT ;  /* 0x000000ff0800728c */ /* 0x008fc8000bf05070 */
[----:B------:R-:W-:Y:S01]  /*0060*/  UISETP.NE.AND.EX UP0, UPT, UR9, URZ, UPT, UP0 ;  /* 0x000000ff0900728c */ /* 0x000fe2000bf05300 */
[----:B--2---:R-:W-:-:S05]  /*0070*/  SHF.R.U32.HI R85, RZ, 0x5, R93 ;  /* 0x00000005ff557819 */ /* 0x004fca000001165d */
[----:B------:R-:W2:Y:S02]  /*0080*/  SHFL.IDX PT, R0, R85, RZ, 0x1f ;  /* 0x00001fff55007589 */ /* 0x000ea400000e0000 */
[----:B--2---:R-:W-:Y:S01]  /*0090*/  R2UR UR18, R0 ;  /* 0x00000000001272ca */ /* 0x004fe200000e0000 */
[----:B-1----:R-:W-:-:S14]  /*00a0*/  BRA.U UP0, `(.L_x_0) ;  /* 0x0000000100307547 */ /* 0x002fdc000b800000 */
[----:B------:R-:W1:Y:S02]  /*00b0*/  LDCU.64 UR4, c[0x0][0x888] ;  /* 0x00011100ff0477ac */ /* 0x000e640008000a00 */
[----:B-1----:R-:W-:-:S04]  /*00c0*/  UISETP.NE.U32.AND UP0, UPT, UR4, URZ, UPT ;  /* 0x000000ff0400728c */ /* 0x002fc8000bf05070 */
[----:B------:R-:W-:-:S09]  /*00d0*/  UISETP.NE.AND.EX UP0, UPT, UR5, URZ, UPT, UP0 ;  /* 0x000000ff0500728c */ /* 0x000fd2000bf05300 */
[----:B------:R-:W-:Y:S05]  /*00e0*/  BRA.U !UP0, `(.L_x_1) ;  /* 0x0000000108147547 */ /* 0x000fea000b800000 */
[----:B------:R-:W1:Y:S01]  /*00f0*/  LDC.64 R2, c[0x0][0x888] ;  /* 0x00022200ff027b82 */ /* 0x000e620000000a00 */
[----:B------:R-:W1:Y:S02]  /*0100*/  LDCU.64 UR4, c[0x0][0x358] ;  /* 0x00006b00ff0477ac */ /* 0x000e640008000a00 */
[----:B-1----:R1:W5:Y:S01]  /*0110*/  LDG.E R41, desc[UR4][R2.64] ;  /* 0x0000000402297981 */ /* 0x002362000c1e1900 */
[----:B------:R-:W-:Y:S01]  /*0120*/  HFMA2 R84, -RZ, RZ, 0, 5.9604644775390625e-08 ;  /* 0x00000001ff547431 */ /* 0x000fe200000001ff */
[----:B------:R-:W-:Y:S05]  /*0130*/  BRA `(.L_x_0) ;  /* 0x00000000000c7947 */ /* 0x000fea0003800000 */
.L_x_1:
[----:B------:R-:W1:Y:S01]  /*0140*/  LDCU UR4, c[0x0][0x880] ;  /* 0x00011000ff0477ac */ /* 0x000e620008000800 */
[----:B------:R-:W-:Y:S01]  /*0150*/  HFMA2 R84, -RZ, RZ, 0, 5.9604644775390625e-08 ;  /* 0x00000001ff547431 */ /* 0x000fe200000001ff */
[----:B-1----:R-:W-:-:S07]  /*0160*/  MOV R41, UR4 ;  /* 0x0000000400297c02 */ /* 0x002fce0008000f00 */
.L_x_0:
[----:B------:R-:W2:Y:S02]  /*0170*/  LDCU.64 UR4, c[0x0][0x8b0] ;  /* 0x00011600ff0477ac */ /* 0x000ea40008000a00 */
[----:B--2---:R-:W-:-:S04]  /*0180*/  UISETP.NE.U32.AND UP0, UPT, UR4, URZ, UPT ;  /* 0x000000ff0400728c */ /* 0x004fc8000bf05070 */
[----:B------:R-:W-:-:S09]  /*0190*/  UISETP.NE.AND.EX UP0, UPT, UR5, URZ, UPT, UP0 ;  /* 0x000000ff0500728c */ /* 0x000fd2000bf05300 */
[----:B------:R-:W-:Y:S05]  /*01a0*/  BRA.U UP0, `(.L_x_2) ;  /* 0x0000000100287547 */ /* 0x000fea000b800000 */
[----:B------:R-:W2:Y:S02]  /*01b0*/  LDCU.64 UR4, c[0x0][0x8a8] ;  /* 0x00011500ff0477ac */ /* 0x000ea40008000a00 */
[----:B--2---:R-:W-:-:S04]  /*01c0*/  UISETP.NE.U32.AND UP0, UPT, UR4, URZ, UPT ;  /* 0x000000ff0400728c */ /* 0x004fc8000bf05070 */
[----:B------:R-:W-:-:S09]  /*01d0*/  UISETP.NE.AND.EX UP0, UPT, UR5, URZ, UPT, UP0 ;  /* 0x000000ff0500728c */ /* 0x000fd2000bf05300 */
[----:B------:R-:W-:Y:S05]  /*01e0*/  BRA.U !UP0, `(.L_x_3) ;  /* 0x0000000108107547 */ /* 0x000fea000b800000 */
[----:B------:R-:W2:Y:S01]  /*01f0*/  LDC.64 R38, c[0x0][0x8a8] ;  /* 0x00022a00ff267b82 */ /* 0x000ea20000000a00 */
[----:B------:R-:W2:Y:S02]  /*0200*/  LDCU.64 UR4, c[0x0][0x358] ;  /* 0x00006b00ff0477ac */ /* 0x000ea40008000a00 */
[----:B--2---:R2:W5:Y:S01]  /*0210*/  LDG.E R38, desc[UR4][R38.64] ;  /* 0x0000000426267981 */ /* 0x004562000c1e1900 */
[----:B------:R-:W-:Y:S05]  /*0220*/  BRA `(.L_x_2) ;  /* 0x0000000000087947 */ /* 0x000fea0003800000 */
.L_x_3:
[----:B------:R-:W2:Y:S02]  /*0230*/  LDCU UR4, c[0x0][0x8a0] ;  /* 0x00011400ff0477ac */ /* 0x000ea40008000800 */
[----:B--2---:R-:W-:Y:S02]  /*0240*/  MOV R38, UR4 ;  /* 0x0000000400267c02 */ /* 0x004fe40008000f00 */
.L_x_2:
[----:B------:R-:W-:Y:S01]  /*0250*/  IMAD.U32 R0, RZ, RZ, UR18 ;  /* 0x00000012ff007e24 */ /* 0x000fe2000f8e00ff */
[----:B------:R-:W-:Y:S04]  /*0260*/  BSSY.RECONVERGENT B0, `(.L_x_4) ;  /* 0x000000c000007945 */ /* 0x000fe80003800200 */
[C---:B------:R-:W-:Y:S02]  /*0270*/  ISETP.NE.OR P1, PT, R0.reuse, 0x1, !P3 ;  /* 0x000000010000780c */ /* 0x040fe40005f25670 */
[----:B------:R-:W-:-:S11]  /*0280*/  ISETP.NE.OR P0, PT, R0, 0x3, !P3 ;  /* 0x000000030000780c */ /* 0x000fd60005f05670 */
[----:B------:R-:W-:Y:S05]  /*0290*/  @P1 BRA `(.L_x_5) ;  /* 0x0000000000201947 */ /* 0x000fea0003800000 */
[----:B------:R-:W3:Y:S02]  /*02a0*/  LDCU.64 UR4, c[0x0][0x348] ;  /* 0x00006900ff0477ac */ /* 0x000ee40008000a00 */
[----:B---3--:R-:W-:Y:S02]  /*02b0*/  UIADD3 UR6, UP1, UPT, UR4, 0x80, URZ ;  /* 0x0000008004067890 */ /* 0x008fe4000ff3e0ff */
[----:B------:R-:W-:Y:S02]  /*02c0*/  UIADD3 UR4, UP0, UPT, UR4, 0x180, URZ ;  /* 0x0000018004047890 */ /* 0x000fe4000ff1e0ff */
[----:B------:R-:W-:Y:S02]  /*02d0*/  UIADD3.X UR7, UPT, UPT, URZ, UR5, URZ, UP1, !UPT ;  /* 0x00000005ff077290 */ /* 0x000fe40008ffe4ff */
[----:B------:R-:W-:-:S07]  /*02e0*/  UIADD3.X UR5, UPT, UPT, URZ, UR5, URZ, UP0, !UPT ;  /* 0x00000005ff057290 */ /* 0x000fce00087fe4ff */
[----:B------:R3:W-:Y:S02]  /*02f0*/  UTMACCTL.PF [UR6] ;  /* 0x00000000060079b9 */ /* 0x0007e40008040000 */
[----:B------:R3:W-:Y:S02]  /*0300*/  UTMACCTL.PF [UR4] ;  /* 0x00000000040079b9 */ /* 0x0007e40008040000 */
[----:B---3--:R-:W-:Y:S01]  /*0310*/  NOP ;  /* 0x0000000000007918 */ /* 0x008fe20000000000 */
.L_x_5:
[----:B------:R-:W-:Y:S05]  /*0320*/  BSYNC.RECONVERGENT B0 ;  /* 0x0000000000007941 */ /* 0x000fea0003800200 */
.L_x_4:
[----:B------:R-:W-:Y:S04]  /*0330*/  BSSY.RECONVERGENT B0, `(.L_x_6) ;  /* 0x000000a000007945 */ /* 0x000fe80003800200 */
        /* <DEDUP_REMOVED lines=9> */
.L_x_7:
[----:B------:R-:W-:Y:S05]  /*03d0*/  BSYNC.RECONVERGENT B0 ;  /* 0x0000000000007941 */ /* 0x000fea0003800200 */
.L_x_6:
[----:B------:R-:W3:Y:S01]  /*03e0*/  LDCU.64 UR4, c[0x0][0x888] ;  /* 0x00011100ff0477ac */ /* 0x000ee20008000a00 */
[----:B------:R-:W-:Y:S02]  /*03f0*/  UISETP.EQ.U32.AND UP2, UPT, UR8, URZ, UPT ;  /* 0x000000ff0800728c */ /* 0x000fe4000bf42070 */
[----:B------:R-:W-:Y:S02]  /*0400*/  UPLOP3.LUT UP3, UPT, UPT, UPT, UPT, 0x80, 0x8 ;  /* 0x000000000008789c */ /* 0x000fe40003f6f070 */
[----:B---3--:R-:W-:-:S04]  /*0410*/  UISETP.NE.U32.AND UP0, UPT, UR4, URZ, UPT ;  /* 0x000000ff0400728c */ /* 0x008fc8000bf05070 */
[----:B------:R-:W-:-:S04]  /*0420*/  UISETP.NE.AND.EX UP1, UPT, UR5, URZ, UPT, UP0 ;  /* 0x000000ff0500728c */ /* 0x000fc8000bf25300 */
[----:B------:R-:W-:-:S04]  /*0430*/  UISETP.EQ.OR.EX UP4, UPT, UR9, URZ, !UP1, UP2 ;  /* 0x000000ff0900728c */ /* 0x000fc8000cf82720 */
[----:B------:R-:W-:-:S06]  /*0440*/  UP2UR UR4, UPR, URZ, 0x10 ;  /* 0x00000010ff047883 */ /* 0x000fcc0008000000 */
[----:B------:R-:W-:Y:S01]  /*0450*/  MOV R86, UR4 ;  /* 0x0000000400567c02 */ /* 0x000fe20008000f00 */
[----:B------:R-:W-:Y:S06]  /*0460*/  BRA.U !UP4, `(.L_x_8) ;  /* 0x000000010c207547 */ /* 0x000fec000b800000 */
[----:B------:R-:W-:Y:S01]  /*0470*/  UISETP.NE.U32.AND UP2, UPT, UR8, URZ, UPT ;  /* 0x000000ff0800728c */ /* 0x000fe2000bf45070 */
[----:B-----5:R-:W-:Y:S01]  /*0480*/  FSETP.NEU.AND P0, PT, R41, RZ, PT ;  /* 0x000000ff2900720b */ /* 0x020fe20003f0d000 */
[----:B------:R-:W-:Y:S02]  /*0490*/  USEL UR4, URZ, 0xffffffff, UP1 ;  /* 0xffffffffff047887 */ /* 0x000fe40008800000 */
[----:B------:R-:W-:-:S10]  /*04a0*/  UISETP.NE.AND.EX UP2, UPT, UR9, URZ, UPT, UP2 ;  /* 0x000000ff0900728c */ /* 0x000fd4000bf45320 */
[----:B------:R-:W-:Y:S01]  /*04b0*/  VOTEU.ANY UP0, P0 ;  /* 0x0000000000ff7886 */ /* 0x000fe20000000100 */
[----:B------:R-:W-:-:S04]  /*04c0*/  @!UP2 USEL UR4, URZ, 0xffffffff, UP0 ;  /* 0xffffffffff04a887 */ /* 0x000fc80008000000 */
[----:B------:R-:W-:-:S04]  /*04d0*/  ULOP3.LUT UR4, UR4, 0x1, URZ, 0xc0, !UPT ;  /* 0x0000000104047892 */ /* 0x000fc8000f8ec0ff */
[----:B------:R-:W-:-:S11]  /*04e0*/  UISETP.NE.U32.AND UP3, UPT, UR4, 0x1, UPT ;  /* 0x000000010400788c */ /* 0x000fd6000bf65070 */
.L_x_8:
[----:B-1----:R-:W1:Y:S02]  /*04f0*/  SHFL.IDX PT, R2, R85, RZ, 0x1f ;  /* 0x00001fff55027589 */ /* 0x002e6400000e0000 */
[----:B-1----:R-:W-:-:S13]  /*0500*/  ISETP.NE.AND P0, PT, R2, RZ, PT ;  /* 0x000000ff0200720c */ /* 0x002fda0003f05270 */
[----:B------:R-:W-:Y:S05]  /*0510*/  @P0 BRA `(.L_x_9) ;  /* 0x0000000000840947 */ /* 0x000fea0003800000 */
[----:B------:R-:W-:Y:S01]  /*0520*/  ELECT P0, URZ, PT ;  /* 0x0000000000ff782f */ /* 0x000fe20003800000 */
[----:B------:R-:W-:-:S12]  /*0530*/  BSSY.RECONVERGENT B0, `(.L_x_9) ;  /* 0x000001f000007945 */ /* 0x000fd80003800200 */
[----:B------:R-:W-:Y:S05]  /*0540*/  @!P0 BRA `(.L_x_10) ;  /* 0x0000000000748947 */ /* 0x000fea0003800000 */
[----:B------:R-:W1:Y:S01]  /*0550*/  S2UR UR4, SR_CgaCtaId ;  /* 0x00000000000479c3 */ /* 0x000e620000008800 */
[----:B------:R-:W-:Y:S01]  /*0560*/  UMOV UR5, 0x400 ;  /* 0x0000040000057882 */ /* 0x000fe20000000000 */
[----:B------:R-:W-:Y:S01]  /*0570*/  UMOV UR8, 0x1 ;  /* 0x0000000100087882 */ /* 0x000fe20000000000 */
[----:B------:R-:W-:Y:S01]  /*0580*/  UMOV UR6, 0x4 ;  /* 0x0000000400067882 */ /* 0x000fe20000000000 */
[----:B------:R-:W-:-:S04]  /*0590*/  UIADD3 UR8, UPT, UPT, -UR8, 0x100000, URZ ;  /* 0x0010000008087890 */ /* 0x000fc8000fffe1ff */
[----:B------:R-:W-:Y:S02]  /*05a0*/  USHF.L.U32 UR9, UR8, 0xb, URZ ;  /* 0x0000000b08097899 */ /* 0x000fe400080006ff */
[----:B------:R-:W-:Y:S02]  /*05b0*/  USHF.L.U32 UR8, UR8, 0x1, URZ ;  /* 0x0000000108087899 */ /* 0x000fe400080006ff */
[----:B------:R-:W-:-:S04]  /*05c0*/  UIADD3 UR6, UPT, UPT, -UR6, 0x100000, URZ ;  /* 0x0010000006067890 */ /* 0x000fc8000fffe1ff */
[----:B------:R-:W-:Y:S02]  /*05d0*/  USHF.L.U32 UR7, UR6, 0xb, URZ ;  /* 0x0000000b06077899 */ /* 0x000fe400080006ff */
[----:B------:R-:W-:Y:S02]  /*05e0*/  USHF.L.U32 UR6, UR6, 0x1, URZ ;  /* 0x0000000106067899 */ /* 0x000fe400080006ff */
[----:B-1----:R-:W-:Y:S01]  /*05f0*/  ULEA UR4, UR4, UR5, 0x18 ;  /* 0x0000000504047291 */ /* 0x002fe2000f8ec0ff */
[----:B------:R-:W1:Y:S11]  /*0600*/  FENCE.VIEW.ASYNC.S ;  /* 0x00000000000073c6 */ /* 0x000e760000000000 */
[----:B-1----:R1:W3:Y:S01]  /*0610*/  SYNCS.EXCH.64 URZ, [UR4], UR8 ;  /* 0x0000000804ff75b2 */ /* 0x0022e20008000100 */
[----:B------:R1:W4:Y:S01]  /*0620*/  SYNCS.EXCH.64 URZ, [UR4+0x40], UR6 ;  /* 0x0000400604ff75b2 */ /* 0x0003220008000100 */
[----:B------:R1:W1:Y:S01]  /*0630*/  SYNCS.EXCH.64 URZ, [UR4+0x8], UR8 ;  /* 0x0000080804ff75b2 */ /* 0x0002620008000100 */
        /* <DEDUP_REMOVED lines=13> */
[----:B------:R-:W-:Y:S01]  /*0710*/  NOP ;  /* 0x0000000000007918 */ /* 0x000fe20000000000 */
.L_x_10:
[----:B-1----:R-:W-:Y:S05]  /*0720*/  BSYNC.RECONVERGENT B0 ;  /* 0x0000000000007941 */ /* 0x002fea0003800200 */
.L_x_9:
[----:B------:R-:W1:Y:S01]  /*0730*/  SHFL.IDX PT, R2, R85, RZ, 0x1f ;  /* 0x00001fff55027589 */ /* 0x000e6200000e0000 */
[----:B------:R-:W-:Y:S01]  /*0740*/  NOP ;  /* 0x0000000000007918 */ /* 0x000fe20000000000 */
[----:B-1----:R-:W-:-:S13]  /*0750*/  ISETP.NE.AND P0, PT, R2, 0x1, PT ;  /* 0x000000010200780c */ /* 0x002fda0003f05270 */
[----:B------:R-:W-:Y:S05]  /*0760*/  @P0 BRA `(.L_x_11) ;  /* 0x0000000000480947 */ /* 0x000fea0003800000 */
        /* <DEDUP_REMOVED lines=9> */
[----:B------:R-:W-:Y:S01]  /*0800*/  USHF.L.U32 UR6, UR6, 0x1, URZ ;  /* 0x0000000106067899 */ /* 0x000fe200080006ff */
[----:B------:R-:W-:Y:S01]  /*0810*/  ELECT P0, URZ, PT ;  /* 0x0000000000ff782f */ /* 0x000fe20003800000 */
[----:B-1----:R-:W-:Y:S01]  /*0820*/  ULEA UR4, UR4, UR5, 0x18 ;  /* 0x0000000504047291 */ /* 0x002fe2000f8ec0ff */
[----:B------:R-:W1:Y:S11]  /*0830*/  FENCE.VIEW.ASYNC.S ;  /* 0x00000000000073c6 */ /* 0x000e760000000000 */
[----:B-1----:R1:W1:Y:S01]  /*0840*/  SYNCS.EXCH.64 URZ, [UR4+0x80], UR8 ;  /* 0x0000800804ff75b2 */ /* 0x0022620008000100 */
[----:B------:R1:W1:Y:S01]  /*0850*/  SYNCS.EXCH.64 URZ, [UR4+0x90], UR6 ;  /* 0x0000900604ff75b2 */ /* 0x0002620008000100 */
[----:B------:R1:W1:Y:S01]  /*0860*/  SYNCS.EXCH.64 URZ, [UR4+0x88], UR8 ;  /* 0x0000880804ff75b2 */ /* 0x0002620008000100 */
[----:B------:R1:W1:Y:S01]  /*0870*/  SYNCS.EXCH.64 URZ, [UR4+0x98], UR6 ;  /* 0x0000980604ff75b2 */ /* 0x0002620008000100 */
[----:B------:R-:W-:Y:S01]  /*0880*/  NOP ;  /* 0x0000000000007918 */ /* 0x000fe20000000000 */
.L_x_11:
[----:B------:R-:W2:Y:S01]  /*0890*/  SHFL.IDX PT, R2, R85, RZ, 0x1f ;  /* 0x00001fff55027589 */ /* 0x000ea200000e0000 */
[----:B------:R-:W-:Y:S01]  /*08a0*/  NOP ;  /* 0x0000000000007918 */ /* 0x000fe20000000000 */
[----:B--2---:R-:W-:-:S13]  /*08b0*/  ISETP.NE.AND P0, PT, R2, 0x3, PT ;  /* 0x000000030200780c */ /* 0x004fda0003f05270 */
[----:B------:R-:W-:Y:S05]  /*08c0*/  @P0 BRA `(.L_x_12) ;  /* 0x0000000000300947 */ /* 0x000fea0003800000 */
[----:B-1----:R-:W1:Y:S01]  /*08d0*/  S2UR UR4, SR_CgaCtaId ;  /* 0x00000000000479c3 */ /* 0x002e620000008800 */
[----:B------:R-:W-:Y:S01]  /*08e0*/  UMOV UR6, 0x400 ;  /* 0x0000040000067882 */ /* 0x000fe20000000000 */
[----:B------:R-:W-:Y:S01]  /*08f0*/  UMOV UR5, 0x20 ;  /* 0x0000002000057882 */ /* 0x000fe20000000000 */
[----:B------:R-:W-:Y:S01]  /*0900*/  ELECT P0, URZ, PT ;  /* 0x0000000000ff782f */ /* 0x000fe20003800000 */
[----:B-1----:R-:W-:Y:S02]  /*0910*/  ULEA UR6, UR4, UR6, 0x18 ;  /* 0x0000000604067291 */ /* 0x002fe4000f8ec0ff */
[----:B------:R-:W-:-:S04]  /*0920*/  UIADD3 UR4, UPT, UPT, -UR5, 0x100000, URZ ;  /* 0x0010000005047890 */ /* 0x000fc8000fffe1ff */
[----:B------:R-:W-:Y:S02]  /*0930*/  USHF.L.U32 UR5, UR4, 0xb, URZ ;  /* 0x0000000b04057899 */ /* 0x000fe400080006ff */
[----:B------:R-:W-:Y:S01]  /*0940*/  USHF.L.U32 UR4, UR4, 0x1, URZ ;  /* 0x0000000104047899 */ /* 0x000fe200080006ff */
[----:B------:R-:W1:Y:S11]  /*0950*/  FENCE.VIEW.ASYNC.S ;  /* 0x00000000000073c6 */ /* 0x000e760000000000 */
[----:B-1----:R2:W1:Y:S01]  /*0960*/  SYNCS.EXCH.64 URZ, [UR6+0xa0], UR4 ;  /* 0x0000a00406ff75b2 */ /* 0x0024620008000100 */
[----:B------:R2:W1:Y:S02]  /*0970*/  SYNCS.EXCH.64 URZ, [UR6+0xa8], UR4 ;  /* 0x0000a80406ff75b2 */ /* 0x0004640008000100 */
[----:B--2---:R-:W-:Y:S01]  /*0980*/  NOP ;  /* 0x0000000000007918 */ /* 0x004fe20000000000 */
.L_x_12:
[----:B------:R-:W2:Y:S01]  /*0990*/  SHFL.IDX PT, R2, R85, RZ, 0x1f ;  /* 0x00001fff55027589 */ /* 0x000ea200000e0000 */
[----:B------:R-:W-:Y:S01]  /*09a0*/  NOP ;  /* 0x0000000000007918 */ /* 0x000fe20000000000 */
[----:B--2---:R-:W-:-:S13]  /*09b0*/  ISETP.NE.AND P0, PT, R2, 0x4, PT ;  /* 0x000000040200780c */ /* 0x004fda0003f05270 */
[----:B------:R-:W-:Y:S05]  /*09c0*/  @P0 BRA `(.L_x_13) ;  /* 0x00000000004c0947 */ /* 0x000fea0003800000 */
[----:B-1----:R-:W1:Y:S01]  /*09d0*/  S2UR UR6, SR_CgaCtaId ;  /* 0x00000000000679c3 */ /* 0x002e620000008800 */
[----:B------:R-:W-:Y:S01]  /*09e0*/  UMOV UR4, 0x3a0 ;  /* 0x000003a000047882 */ /* 0x000fe20000000000 */
[----:B------:R-:W-:Y:S01]  /*09f0*/  UMOV UR5, 0x400 ;  /* 0x0000040000057882 */ /* 0x000fe20000000000 */
[----:B------:R-:W-:Y:S01]  /*0a00*/  USEL UR4, UR4, 0x320, UP3 ;  /* 0x0000032004047887 */ /* 0x000fe20009800000 */
[----:B------:R-:W-:Y:S01]  /*0a10*/  UMOV UR8, 0x1 ;  /* 0x0000000100087882 */ /* 0x000fe20000000000 */
[----:B------:R-:W-:Y:S01]  /*0a20*/  ELECT P0, URZ, PT ;  /* 0x0000000000ff782f */ /* 0x000fe20003800000 */
[----:B------:R-:W-:-:S04]  /*0a30*/  UIADD3 UR8, UPT, UPT, -UR8, 0x100000, URZ ;  /* 0x0010000008087890 */ /* 0x000fc8000fffe1ff */
[----:B------:R-:W-:Y:S02]  /*0a40*/  USHF.L.U32 UR9, UR8, 0xb, URZ ;  /* 0x0000000b08097899 */ /* 0x000fe400080006ff */
[----:B------:R-:W-:Y:S02]  /*0a50*/  USHF.L.U32 UR8, UR8, 0x1, URZ ;  /* 0x0000000108087899 */ /* 0x000fe400080006ff */
[----:B-1----:R-:W-:Y:S02]  /*0a60*/  ULEA UR6, UR6, UR5, 0x18 ;  /* 0x0000000506067291 */ /* 0x002fe4000f8ec0ff */
[----:B------:R-:W-:-:S04]  /*0a70*/  UIADD3 UR4, UPT, UPT, -UR4, 0x100000, URZ ;  /* 0x0010000004047890 */ /* 0x000fc8000fffe1ff */
[----:B------:R-:W-:Y:S02]  /*0a80*/  USHF.L.U32 UR5, UR4, 0xb, URZ ;  /* 0x0000000b04057899 */ /* 0x000fe400080006ff */
[----:B------:R-:W-:Y:S01]  /*0a90*/  USHF.L.U32 UR4, UR4, 0x1, URZ ;  /* 0x0000000104047899 */ /* 0x000fe200080006ff */
[----:B------:R-:W1:Y:S03]  /*0aa0*/  FENCE.VIEW.ASYNC.S ;  /* 0x00000000000073c6 */ /* 0x000e660000000000 */
[----:B-1----:R2:W1:Y:S08]  /*0ab0*/  SYNCS.EXCH.64 URZ, [UR6+0xb0], UR8 ;  /* 0x0000b00806ff75b2 */ /* 0x0024700008000100 */
[----:B------:R2:W1:Y:S01]  /*0ac0*/  SYNCS.EXCH.64 URZ, [UR6+0xc0], UR4 ;  /* 0x0000c00406ff75b2 */ /* 0x0004620008000100 */
[----:B------:R2:W1:Y:S01]  /*0ad0*/  SYNCS.EXCH.64 URZ, [UR6+0xb8], UR8 ;  /* 0x0000b80806ff75b2 */ /* 0x0004620008000100 */
[----:B------:R2:W1:Y:S02]  /*0ae0*/  SYNCS.EXCH.64 URZ, [UR6+0xc8], UR4 ;  /* 0x0000c80406ff75b2 */ /* 0x0004640008000100 */
[----:B--2---:R-:W-:Y:S01]  /*0af0*/  NOP ;  /* 0x0000000000007918 */ /* 0x004fe20000000000 */
.L_x_13:
[----:B------:R-:W2:Y:S01]  /*0b00*/  SHFL.IDX PT, R2, R85, RZ, 0x1f ;  /* 0x00001fff55027589 */ /* 0x000ea200000e0000 */
[----:B------:R-:W-:Y:S01]  /*0b10*/  NOP ;  /* 0x0000000000007918 */ /* 0x000fe20000000000 */
[----:B--2---:R-:W-:-:S13]  /*0b20*/  ISETP.NE.AND P0, PT, R2, 0x5, PT ;  /* 0x000000050200780c */ /* 0x004fda0003f05270 */
[----:B------:R-:W-:Y:S05]  /*0b30*/  @P0 BRA `(.L_x_14) ;  /* 0x0000000000580947 */ /* 0x000fea0003800000 */
[----:B-1----:R-:W1:Y:S01]  /*0b40*/  S2UR UR4, SR_CgaCtaId ;  /* 0x00000000000479c3 */ /* 0x002e620000008800 */
        /* <DEDUP_REMOVED lines=16> */
[----:B------:R2:W1:Y:S01]  /*0c50*/  SYNCS.EXCH.64 URZ, [UR4+0xe0], UR8 ;  /* 0x0000e00804ff75b2 */ /* 0x0004620008000100 */
[----:B------:R2:W1:Y:S01]  /*0c60*/  SYNCS.EXCH.64 URZ, [UR4+0x100], UR6 ;  /* 0x0001000604ff75b2 */ /* 0x0004620008000100 */
[----:B------:R2:W1:Y:S01]  /*0c70*/  SYNCS.EXCH.64 URZ, [UR4+0xe8], UR8 ;  /* 0x0000e80804ff75b2 */ /* 0x0004620008000100 */
[----:B------:R2:W1:Y:S02]  /*0c80*/  SYNCS.EXCH.64 URZ, [UR4+0x108], UR6 ;  /* 0x0001080604ff75b2 */ /* 0x0004640008000100 */
[----:B--2---:R-:W-:Y:S01]  /*0c90*/  NOP ;  /* 0x0000000000007918 */ /* 0x004fe20000000000 */
.L_x_14:
[----:B------:R-:W2:Y:S01]  /*0ca0*/  SHFL.IDX PT, R2, R85, RZ, 0x1f ;  /* 0x00001fff55027589 */ /* 0x000ea200000e0000 */
[----:B------:R-:W-:Y:S01]  /*0cb0*/  NOP ;  /* 0x0000000000007918 */ /* 0x000fe20000000000 */
[----:B--2---:R-:W-:-:S13]  /*0cc0*/  ISETP.NE.AND P0, PT, R2, 0x3, PT ;  /* 0x000000030200780c */ /* 0x004fda0003f05270 */
[----:B------:R-:W-:Y:S05]  /*0cd0*/  @P0 BRA `(.L_x_15) ;  /* 0x0000000000380947 */ /* 0x000fea0003800000 */
[----:B------:R-:W2:Y:S01]  /*0ce0*/  S2UR UR5, SR_CgaCtaId ;  /* 0x00000000000579c3 */ /* 0x000ea20000008800 */
[----:B-1----:R-:W-:Y:S01]  /*0cf0*/  UMOV UR4, 0x400 ;  /* 0x0000040000047882 */ /* 0x002fe20000000000 */
[----:B------:R-:W-:Y:S01]  /*0d00*/  UMOV UR6, 0x20 ;  /* 0x0000002000067882 */ /* 0x000fe20000000000 */
[----:B------:R-:W-:Y:S01]  /*0d10*/  ELECT P0, URZ, PT ;  /* 0x0000000000ff782f */ /* 0x000fe20003800000 */
[----:B------:R-:W-:-:S04]  /*0d20*/  UIADD3 UR6, UPT, UPT, -UR6, 0x100000, URZ ;  /* 0x0010000006067890 */ /* 0x000fc8000fffe1ff */
[----:B------:R-:W-:Y:S02]  /*0d30*/  USHF.L.U32 UR7, UR6, 0xb, URZ ;  /* 0x0000000b06077899 */ /* 0x000fe400080006ff */
[----:B------:R-:W-:Y:S02]  /*0d40*/  USHF.L.U32 UR6, UR6, 0x1, URZ ;  /* 0x0000000106067899 */ /* 0x000fe400080006ff */
[----:B--2---:R-:W-:Y:S01]  /*0d50*/  ULEA UR4, UR5, UR4, 0x18 ;  /* 0x0000000405047291 */ /* 0x004fe2000f8ec0ff */
[----:B------:R-:W1:Y:S11]  /*0d60*/  FENCE.VIEW.ASYNC.S ;  /* 0x00000000000073c6 */ /* 0x000e760000000000 */
[----:B-1----:R2:W1:Y:S01]  /*0d70*/  SYNCS.EXCH.64 URZ, [UR4+0x110], UR6 ;  /* 0x0001100604ff75b2 */ /* 0x0024620008000100 */
[----:B------:R2:W1:Y:S01]  /*0d80*/  SYNCS.EXCH.64 URZ, [UR4+0x120], UR6 ;  /* 0x0001200604ff75b2 */ /* 0x0004620008000100 */
[----:B------:R2:W1:Y:S01]  /*0d90*/  SYNCS.EXCH.64 URZ, [UR4+0x118], UR6 ;  /* 0x0001180604ff75b2 */ /* 0x0004620008000100 */
[----:B------:R2:W1:Y:S02]  /*0da0*/  SYNCS.EXCH.64 URZ, [UR4+0x128], UR6 ;  /* 0x0001280604ff75b2 */ /* 0x0004640008000100 */
[----:B--2---:R-:W-:Y:S01]  /*0db0*/  NOP ;  /* 0x0000000000007918 */ /* 0x004fe20000000000 */
.L_x_15:
[----:B-1----:R-:W1:Y:S01]  /*0dc0*/  LDCU UR4, c[0x0][0x36c] ;  /* 0x00006d80ff0477ac */ /* 0x002e620008000800 */
[----:B------:R-:W-:Y:S01]  /*0dd0*/  ISETP.NE.OR P3, PT, R0, 0x2, !P3 ;  /* 0x000000020000780c */ /* 0x000fe20005f65670 */
[----:B------:R-:W-:Y:S01]  /*0de0*/  NOP ;  /* 0x0000000000007918 */ /* 0x000fe20000000000 */
[----:B------:R-:W-:Y:S01]  /*0df0*/  LOP3.LUT R0, R93, 0x1f, RZ, 0xc0, !PT ;  /* 0x0000001f5d007812 */ /* 0x000fe200078ec0ff */
[----:B------:R-:W-:Y:S02]  /*0e00*/  UISETP.NE.AND UP4, UPT, UR18, 0x2, UPT ;  /* 0x000000021200788c */ /* 0x000fe4000bf85270 */
[----:B------:R-:W-:Y:S02]  /*0e10*/  UISETP.NE.AND UP5, UPT, UR18, URZ, UPT ;  /* 0x000000ff1200728c */ /* 0x000fe4000bfa5270 */
[----:B-1----:R-:W-:-:S09]  /*0e20*/  UISETP.EQ.U32.AND UP6, UPT, UR4, 0x1, UPT ;  /* 0x000000010400788c */ /* 0x002fd2000bfc2070 */
[----:B------:R-:W-:Y:S05]  /*0e30*/  BRA.U !UP6, `(.L_x_16) ;  /* 0x000000010e087547 */ /* 0x000fea000b800000 */
[----:B---34-:R-:W-:Y:S01]  /*0e40*/  UCGABAR_ARV ;  /* 0x00000000000079c7 */ /* 0x018fe20008000000 */
[----:B------:R-:W-:Y:S05]  /*0e50*/  BRA `(.L_x_17) ;  /* 0x0000000000047947 */ /* 0x000fea0003800000 */
.L_x_16:
[----:B---34-:R-:W-:Y:S01]  /*0e60*/  NOP ;  /* 0x0000000000007918 */ /* 0x018fe20000000000 */
.L_x_17:
[----:B------:R-:W1:Y:S01]  /*0e70*/  S2UR UR20, SR_CTAID.X ;  /* 0x00000000001479c3 */ /* 0x000e620000002500 */
[----:B------:R-:W-:-:S05]  /*0e80*/  CS2R.32 R3, SR_CgaSize ;  /* 0x0000000000037805 */ /* 0x000fca0000008a00 */
[----:B------:R-:W-:-:S05]  /*0e90*/  IMAD R3, R3, -0xa0, RZ ;  /* 0xffffff6003037824 */ /* 0x000fca00078e02ff */
[----:B------:R-:W-:-:S14]  /*0ea0*/  R2UR UR5, R3 ;  /* 0x00000000030572ca */ /* 0x000fdc00000e0000 */
[----:B------:R-:W2:Y:S01]  /*0eb0*/  LDCU UR5, c[0x0][UR5+0x2b0] ;  /* 0x00005600050577ac */ /* 0x000ea20008000800 */
[----:B------:R-:W-:-:S05]  /*0ec0*/  CS2R.32 R3, SR_CgaSize ;  /* 0x0000000000037805 */ /* 0x000fca0000008a00 */
[----:B------:R-:W-:-:S05]  /*0ed0*/  IMAD R3, R3, -0xa0, RZ ;  /* 0xffffff6003037824 */ /* 0x000fca00078e02ff */
[----:B------:R-:W-:-:S14]  /*0ee0*/  R2UR UR4, R3 ;  /* 0x00000000030472ca */ /* 0x000fdc00000e0000 */
[----:B------:R-:W3:Y:S01]  /*0ef0*/  LDCU UR4, c[0x0][UR4+0x2b4] ;  /* 0x00005680040477ac */ /* 0x000ee20008000800 */
[----:B------:R-:W4:Y:S01]  /*0f00*/  S2UR UR30, SR_CTAID.Y ;  /* 0x00000000001e79c3 */ /* 0x000f220000002600 */
[----:B------:R-:W-:-:S05]  /*0f10*/  CS2R.32 R3, SR_CgaSize ;  /* 0x0000000000037805 */ /* 0x000fca0000008a00 */
[----:B------:R-:W-:-:S05]  /*0f20*/  IMAD R3, R3, -0xa0, RZ ;  /* 0xffffff6003037824 */ /* 0x000fca00078e02ff */
[----:B------:R-:W-:-:S14]  /*0f30*/  R2UR UR59, R3 ;  /* 0x00000000033b72ca */ /* 0x000fdc00000e0000 */
[----:B------:R-:W3:Y:S01]  /*0f40*/  LDCU UR59, c[0x0][UR59+0x2a0] ;  /* 0x000054003b3b77ac */ /* 0x000ee20008000800 */
[----:B------:R-:W-:-:S05]  /*0f50*/  CS2R.32 R3, SR_CgaSize ;  /* 0x0000000000037805 */ /* 0x000fca0000008a00 */
[----:B------:R-:W-:-:S05]  /*0f60*/  IMAD R3, R3, -0xa0, RZ ;  /* 0xffffff6003037824 */ /* 0x000fca00078e02ff */
[----:B------:R-:W-:-:S14]  /*0f70*/  R2UR UR62, R3 ;  /* 0x00000000033e72ca */ /* 0x000fdc00000e0000 */
[----:B------:R-:W3:Y:S01]  /*0f80*/  LDCU UR62, c[0x0][UR62+0x2a4] ;  /* 0x000054803e3e77ac */ /* 0x000ee20008000800 */
[----:B------:R-:W3:Y:S01]  /*0f90*/  S2UR UR7, SR_CgaCtaId ;  /* 0x00000000000779c3 */ /* 0x000ee20000008800 */
[----:B------:R-:W3:Y:S01]  /*0fa0*/  LDCU UR19, c[0x0][0xb24] ;  /* 0x00016480ff1377ac */ /* 0x000ee20008000800 */
[----:B------:R-:W3:Y:S01]  /*0fb0*/  LDCU UR42, c[0x0][0xb24] ;  /* 0x00016480ff2a77ac */ /* 0x000ee20008000800 */
[----:B-1----:R-:W-:Y:S01]  /*0fc0*/  I2FP.F32.U32 R3, UR20 ;  /* 0x0000001400037c45 */ /* 0x002fe20008201000 */
[----:B------:R-:W1:Y:S04]  /*0fd0*/  LDCU UR23, c[0x0][0xb30] ;  /* 0x00016600ff1777ac */ /* 0x000e680008000800 */
[----:B--2---:R-:W-:Y:S01]  /*0fe0*/  FMUL R3, R3, UR5 ;  /* 0x0000000503037c20 */ /* 0x004fe20008400000 */
[----:B----4-:R-:W-:-:S05]  /*0ff0*/  I2FP.F32.U32 R2, UR30 ;  /* 0x0000001e00027c45 */ /* 0x010fca0008201000 */
[----:B------:R-:W2:Y:S01]  /*1000*/  F2I.U32.TRUNC.NTZ R3, R3 ;  /* 0x0000000300037305 */ /* 0x000ea2000020f000 */
[----:B---3--:R-:W-:Y:S01]  /*1010*/  FMUL R2, R2, UR4 ;  /* 0x0000000402027c20 */ /* 0x008fe20008400000 */
[----:B------:R-:W-:-:S06]  /*1020*/  USHF.L.U32 UR28, UR7, 0xc, URZ ;  /* 0x0000000c071c7899 */ /* 0x000fcc00080006ff */
[----:B------:R-:W3:Y:S01]  /*1030*/  F2I.U32.TRUNC.NTZ R2, R2 ;  /* 0x0000000200027305 */ /* 0x000ee2000020f000 */
[----:B------:R-:W-:Y:S01]  /*1040*/  ULOP3.LUT UR28, UR28, 0x3000, URZ, 0xc0, !UPT ;  /* 0x000030001c1c7892 */ /* 0x000fe2000f8ec0ff */
[----:B--2---:R-:W-:Y:S02]  /*1050*/  R2UR UR4, R3 ;  /* 0x00000000030472ca */ /* 0x004fe400000e0000 */
[----:B---3--:R-:W-:Y:S02]  /*1060*/  R2UR UR6, R2 ;  /* 0x00000000020672ca */ /* 0x008fe400000e0000 */
[----:B------:R-:W-:-:S09]  /*1070*/  PRMT R2, RZ, 0x7610, R2 ;  /* 0x00007610ff027816 */ /* 0x000fd20000000002 */
[----:B------:R-:W-:-:S04]  /*1080*/  UIADD3 UR5, UPT, UPT, -UR4, URZ, URZ ;  /* 0x000000ff04057290 */ /* 0x000fc8000fffe1ff */
[----:B------:R-:W-:Y:S02]  /*1090*/  UIMAD UR59, UR59, UR5, UR20 ;  /* 0x000000053b3b72a4 */ /* 0x000fe4000f8e0214 */
[----:B------:R-:W-:-:S04]  /*10a0*/  UIADD3 UR4, UPT, UPT, -UR6, URZ, URZ ;  /* 0x000000ff06047290 */ /* 0x000fc8000fffe1ff */
[----:B------:R-:W-:Y:S01]  /*10b0*/  UIMAD UR62, UR62, UR4, UR30 ;  /* 0x000000043e3e72a4 */ /* 0x000fe2000f8e021e */
[----:B-1----:R-:W-:Y:S11]  /*10c0*/  BRA.U UP5, `(.L_x_18) ;  /* 0x0000000105407547 */ /* 0x002ff6000b800000 */
[----:B------:R-:W-:Y:S02]  /*10d0*/  UISETP.NE.AND UP0, UPT, UR62, URZ, UPT ;  /* 0x000000ff3e00728c */ /* 0x000fe4000bf05270 */
[----:B------:R-:W-:Y:S02]  /*10e0*/  UISETP.NE.AND UP2, UPT, UR59, 0x1, UPT ;  /* 0x000000013b00788c */ /* 0x000fe4000bf45270 */
[----:B------:R-:W-:-:S04]  /*10f0*/  UISETP.EQ.OR UP0, UPT, UR59, URZ, !UP0 ;  /* 0x000000ff3b00728c */ /* 0x000fc8000c702670 */
[----:B------:R-:W-:Y:S02]  /*1100*/  USEL UR7, URZ, 0x1, !UP0 ;  /* 0x00000001ff077887 */ /* 0x000fe4000c000000 */
[----:B------:R-:W-:-:S04]  /*1110*/  UISETP.NE.AND UP0, UPT, UR62, URZ, UPT ;  /* 0x000000ff3e00728c */ /* 0x000fc8000bf05270 */
[----:B------:R-:W-:-:S04]  /*1120*/  USEL UR4, URZ, 0x2, UP0 ;  /* 0x00000002ff047887 */ /* 0x000fc80008000000 */
[----:B------:R-:W-:Y:S02]  /*1130*/  USEL UR6, UR4, 0x2, UP2 ;  /* 0x0000000204067887 */ /* 0x000fe40009000000 */
[----:B------:R-:W-:Y:S02]  /*1140*/  USEL UR4, URZ, 0x4, UP0 ;  /* 0x00000004ff047887 */ /* 0x000fe40008000000 */
[----:B------:R-:W-:-:S04]  /*1150*/  UISETP.NE.AND UP2, UPT, UR59, 0x2, UPT ;  /* 0x000000023b00788c */ /* 0x000fc8000bf45270 */
[----:B------:R-:W-:Y:S02]  /*1160*/  USEL UR5, UR4, 0x4, UP2 ;  /* 0x0000000404057887 */ /* 0x000fe40009000000 */
[----:B------:R-:W-:Y:S02]  /*1170*/  USEL UR4, URZ, 0x8, UP0 ;  /* 0x00000008ff047887 */ /* 0x000fe40008000000 */
[----:B------:R-:W-:Y:S02]  /*1180*/  UISETP.NE.AND UP0, UPT, UR59, 0x3, UPT ;  /* 0x000000033b00788c */ /* 0x000fe4000bf05270 */
[----:B------:R-:W-:Y:S02]  /*1190*/  UIADD3 UR5, UPT, UPT, UR5, UR6, UR7 ;  /* 0x0000000605057290 */ /* 0x000fe4000fffe007 */
[----:B------:R-:W-:-:S04]  /*11a0*/  USEL UR4, UR4, 0x8, UP0 ;  /* 0x0000000804047887 */ /* 0x000fc80008000000 */
[----:B------:R-:W-:-:S06]  /*11b0*/  UIADD3 UR4, UPT, UPT, UR5, UR4, URZ ;  /* 0x0000000405047290 */ /* 0x000fcc000fffe0ff */
[----:B------:R-:W-:-:S07]  /*11c0*/  MOV R2, UR4 ;  /* 0x0000000400027c02 */ /* 0x000fce0008000f00 */
.L_x_18:
[----:B------:R-:W1:Y:S01]  /*11d0*/  S2UR UR36, SR_CTAID.Z ;  /* 0x00000000002479c3 */ /* 0x000e620000002700 */
[----:B------:R-:W-:-:S09]  /*11e0*/  UISETP.GE.AND UP0, UPT, UR19, 0x1, UPT ;  /* 0x000000011300788c */ /* 0x000fd2000bf06270 */
[----:B------:R-:W-:Y:S05]  /*11f0*/  BRA.U !UP0, `(.L_x_19) ;  /* 0x0000000108d47547 */ /* 0x000fea000b800000 */
[----:B------:R-:W2:Y:S01]  /*1200*/  LDCU.128 UR12, c[0x0][0xb10] ;  /* 0x00016200ff0c77ac */ /* 0x000ea20008000c00 */
[----:B------:R-:W3:Y:S01]  /*1210*/  LDCU UR21, c[0x0][0xb0c] ;  /* 0x00016180ff1577ac */ /* 0x000ee20008000800 */
[----:B------:R-:W4:Y:S01]  /*1220*/  LDCU UR6, c[0x0][0x370] ;  /* 0x00006e00ff0677ac */ /* 0x000f220008000800 */
[----:B------:R-:W1:Y:S01]  /*1230*/  LDCU UR7, c[0x0][0x374] ;  /* 0x00006e80ff0777ac */ /* 0x000e620008000800 */
[----:B------:R-:W1:Y:S01]  /*1240*/  LDCU UR22, c[0x0][0xb20] ;  /* 0x00016400ff1677ac */ /* 0x000e620008000800 */
[----:B--2---:R-:W-:Y:S02]  /*1250*/  UIMAD.WIDE.U32 UR4, UR20, UR12, URZ ;  /* 0x0000000c140472a5 */ /* 0x004fe4000f8e00ff */
[----:B---3--:R-:W-:Y:S01]  /*1260*/  UISETP.NE.AND UP0, UPT, UR21, 0x1, UPT ;  /* 0x000000011500788c */ /* 0x008fe2000bf05270 */
[----:B------:R-:W2:Y:S01]  /*1270*/  LDCU.64 UR8, c[0x0][0xb28] ;  /* 0x00016500ff0877ac */ /* 0x000ea20008000a00 */
[----:B----4-:R-:W-:-:S03]  /*1280*/  UIMAD.WIDE.U32 UR10, UR6, UR12, URZ ;  /* 0x0000000c060a72a5 */ /* 0x010fc6000f8e00ff */
[----:B------:R-:W-:Y:S01]  /*1290*/  UMOV UR4, UR5 ;  /* 0x0000000500047c82 */ /* 0x000fe20008000000 */
[----:B------:R-:W-:Y:S02]  /*12a0*/  UISETP.NE.AND UP2, UPT, UR19, 0x1, UPT ;  /* 0x000000011300788c */ /* 0x000fe4000bf45270 */
[----:B------:R-:W-:Y:S01]  /*12b0*/  USHF.R.U32.HI UR4, URZ, UR13, UR4 ;  /* 0x0000000dff047299 */ /* 0x000fe20008011604 */
[----:B------:R-:W-:Y:S01]  /*12c0*/  UMOV UR10, UR11 ;  /* 0x0000000b000a7c82 */ /* 0x000fe20008000000 */
[----:B------:R-:W-:Y:S02]  /*12d0*/  UIMAD.WIDE.U32 UR16, UR30, UR15, URZ ;  /* 0x0000000f1e1072a5 */ /* 0x000fe4000f8e00ff */
[----:B------:R-:W-:Y:S02]  /*12e0*/  USEL UR5, UR20, UR4, !UP0 ;  /* 0x0000000414057287 */ /* 0x000fe4000c000000 */
[----:B------:R-:W-:Y:S02]  /*12f0*/  @UP0 USHF.R.U32.HI UR6, URZ, UR13, UR10 ;  /* 0x0000000dff060299 */ /* 0x000fe4000801160a */
[----:B------:R-:W-:-:S02]  /*1300*/  UISETP.NE.AND UP0, UPT, UR14, 0x1, UPT ;  /* 0x000000010e00788c */ /* 0x000fc4000bf05270 */
[----:B-1----:R-:W-:Y:S02]  /*1310*/  UIMAD.WIDE.U32 UR10, UR7, UR15, URZ ;  /* 0x0000000f070a72a5 */ /* 0x002fe4000f8e00ff */
[----:B--2---:R-:W-:Y:S01]  /*1320*/  UIMAD.WIDE.U32 UR12, UR6, UR8, URZ ;  /* 0x00000008060c72a5 */ /* 0x004fe2000f8e00ff */
[----:B------:R-:W-:Y:S02]  /*1330*/  UMOV UR4, UR17 ;  /* 0x0000001100047c82 */ /* 0x000fe40008000000 */
[----:B------:R-:W-:Y:S02]  /*1340*/  USHF.R.U32.HI UR4, URZ, UR22, UR4 ;  /* 0x00000016ff047299 */ /* 0x000fe40008011604 */
[----:B------:R-:W-:Y:S02]  /*1350*/  UMOV UR10, UR11 ;  /* 0x0000000b000a7c82 */ /* 0x000fe40008000000 */
[----:B------:R-:W-:Y:S01]  /*1360*/  UMOV UR12, UR13 ;  /* 0x0000000d000c7c82 */ /* 0x000fe20008000000 */
[----:B------:R-:W-:-:S02]  /*1370*/  @UP0 USHF.R.U32.HI UR7, URZ, UR22, UR10 ;  /* 0x00000016ff070299 */ /* 0x000fc4000801160a */
[----:B------:R-:W-:Y:S02]  /*1380*/  USEL UR4, UR30, UR4, !UP0 ;  /* 0x000000041e047287 */ /* 0x000fe4000c000000 */
[----:B------:R-:W-:Y:S02]  /*1390*/  UIMAD.WIDE.U32 UR10, UR7, UR8, URZ ;  /* 0x00000008070a72a5 */ /* 0x000fe4000f8e00ff */
[----:B------:R-:W-:Y:S02]  /*13a0*/  @UP2 USHF.R.U32.HI UR6, URZ, UR9, UR12 ;  /* 0x00000009ff062299 */ /* 0x000fe4000801160c */
[----:B------:R-:W-:-:S03]  /*13b0*/  UIMAD.WIDE.U32 UR12, UR4, UR8, URZ ;  /* 0x00000008040c72a5 */ /* 0x000fc6000f8e00ff */
[----:B------:R-:W-:Y:S02]  /*13c0*/  UMOV UR10, UR11 ;  /* 0x0000000b000a7c82 */ /* 0x000fe40008000000 */
[----:B------:R-:W-:Y:S02]  /*13d0*/  @UP2 USHF.R.U32.HI UR7, URZ, UR9, UR10 ;  /* 0x00000009ff072299 */ /* 0x000fe4000801160a */
[----:B------:R-:W-:Y:S02]  /*13e0*/  UIMAD UR10, UR6, UR19, URZ ;  /* 0x00000013060a72a4 */ /* 0x000fe4000f8e02ff */
[----:B------:R-:W-:-:S04]  /*13f0*/  UIMAD UR7, UR7, UR19, URZ ;  /* 0x00000013070772a4 */ /* 0x000fc8000f8e02ff */
[----:B------:R-:W-:-:S03]  /*1400*/  UISETP.GE.AND UP0, UPT, UR4, UR7, UPT ;  /* 0x000000070400728c */ /* 0x000fc6000bf06270 */
[----:B------:R-:W-:Y:S01]  /*1410*/  UMOV UR7, UR13 ;  /* 0x0000000d00077c82 */ /* 0x000fe20008000000 */
[----:B------:R-:W-:Y:S02]  /*1420*/  UISETP.GE.OR UP0, UPT, UR5, UR10, UP0 ;  /* 0x0000000a0500728c */ /* 0x000fe40008706670 */
[----:B------:R-:W-:Y:S02]  /*1430*/  UIMAD.WIDE.U32 UR10, UR5, UR8, URZ ;  /* 0x00000008050a72a5 */ /* 0x000fe4000f8e00ff */
[----:B------:R-:W-:Y:S02]  /*1440*/  USHF.R.U32.HI UR7, URZ, UR9, UR7 ;  /* 0x00000009ff077299 */ /* 0x000fe40008011607 */
[----:B------:R-:W-:Y:S02]  /*1450*/  UIADD3 UR10, UPT, UPT, -UR4, URZ, URZ ;  /* 0x000000ff040a7290 */ /* 0x000fe4000fffe1ff */
[----:B------:R-:W-:Y:S02]  /*1460*/  USEL UR7, UR4, UR7, !UP2 ;  /* 0x0000000704077287 */ /* 0x000fe4000d000000 */
[----:B------:R-:W-:Y:S01]  /*1470*/  UIMAD UR10, UR14, UR10, UR30 ;  /* 0x0000000a0e0a72a4 */ /* 0x000fe2000f8e021e */
[----:B------:R-:W-:Y:S01]  /*1480*/  @!UP0 UMOV UR8, UR11 ;  /* 0x0000000b00088c82 */ /* 0x000fe20008000000 */
[----:B------:R-:W-:-:S02]  /*1490*/  UIADD3 UR11, UPT, UPT, -UR5, URZ, URZ ;  /* 0x000000ff050b7290 */ /* 0x000fc4000fffe1ff */
[----:B------:R-:W-:Y:S02]  /*14a0*/  @!UP0 USHF.R.U32.HI UR8, URZ, UR9, UR8 ;  /* 0x00000009ff088299 */ /* 0x000fe40008011608 */
[----:B------:R-:W-:Y:S02]  /*14b0*/  UIADD3 UR9, UPT, UPT, -UR7, URZ, URZ ;  /* 0x000000ff07097290 */ /* 0x000fe4000fffe1ff */
[----:B------:R-:W-:Y:S02]  /*14c0*/  @!UP0 USEL UR8, UR5, UR8, !UP2 ;  /* 0x0000000805088287 */ /* 0x000fe4000d000000 */
[----:B------:R-:W-:Y:S02]  /*14d0*/  UIMAD UR9, UR19, UR9, UR4 ;  /* 0x00000009130972a4 */ /* 0x000fe4000f8e0204 */
[----:B------:R-:W-:Y:S02]  /*14e0*/  @!UP0 UIADD3 UR7, UPT, UPT, UR7, -UR8, URZ ;  /* 0x8000000807078290 */ /* 0x000fe4000fffe0ff */
[----:B------:R-:W-:-:S02]  /*14f0*/  @!UP0 UIMAD UR6, UR9, UR6, UR8 ;  /* 0x00000006090682a4 */ /* 0x000fc4000f8e0208 */
[----:B------:R-:W-:Y:S02]  /*1500*/  @!UP0 UIMAD UR4, UR7, UR19, UR5 ;  /* 0x00000013070482a4 */ /* 0x000fe4000f8e0205 */
[----:B------:R-:W-:Y:S02]  /*1510*/  UIMAD UR20, UR21, UR11, UR20 ;  /* 0x0000000b151472a4 */ /* 0x000fe4000f8e0214 */
[----:B------:R-:W-:Y:S01]  /*1520*/  UIMAD UR30, UR4, UR14, UR10 ;  /* 0x0000000e041e72a4 */ /* 0x000fe2000f8e020a */
[----:B------:R-:W-:Y:S02]  /*1530*/  @!UP0 UMOV UR5, UR6 ;  /* 0x0000000600058c82 */ /* 0x000fe40008000000 */
[----:B------:R-:W-:-:S12]  /*1540*/  UIMAD UR20, UR5, UR21, UR20 ;  /* 0x00000015051472a4 */ /* 0x000fd8000f8e0214 */
.L_x_19:
[----:B------:R-:W-:-:S09]  /*1550*/  UISETP.NE.AND UP0, UPT, UR23, 0x1, UPT ;  /* 0x000000011700788c */ /* 0x000fd2000bf05270 */
[----:B------:R-:W-:Y:S05]  /*1560*/  BRA.U UP0, `(.L_x_20) ;  /* 0x0000000100407547 */ /* 0x000fea000b800000 */
[----:B------:R-:W2:Y:S01]  /*1570*/  LDCU.128 UR8, c[0x0][0xb10] ;  /* 0x00016200ff0877ac */ /* 0x000ea20008000c00 */
[----:B------:R-:W3:Y:S01]  /*1580*/  LDCU UR12, c[0x0][0xb0c] ;  /* 0x00016180ff0c77ac */ /* 0x000ee20008000800 */
[----:B------:R-:W4:Y:S01]  /*1590*/  LDCU UR13, c[0x0][0xb20] ;  /* 0x00016400ff0d77ac */ /* 0x000f220008000800 */
[----:B--2---:R-:W-:Y:S02]  /*15a0*/  UIMAD.WIDE.U32 UR4, UR20, UR8, URZ ;  /* 0x00000008140472a5 */ /* 0x004fe4000f8e00ff */
[----:B------:R-:W-:Y:S02]  /*15b0*/  UIMAD.WIDE.U32 UR6, UR30, UR11, URZ ;  /* 0x0000000b1e0672a5 */ /* 0x000fe4000f8e00ff */
[----:B---3--:R-:W-:Y:S02]  /*15c0*/  UISETP.NE.AND UP0, UPT, UR12, 0x1, UPT ;  /* 0x000000010c00788c */ /* 0x008fe4000bf05270 */
[----:B------:R-:W-:-:S03]  /*15d0*/  USHF.R.U32.HI UR5, URZ, UR9, UR5 ;  /* 0x00000009ff057299 */ /* 0x000fc60008011605 */
[----:B------:R-:W-:Y:S01]  /*15e0*/  UMOV UR4, UR7 ;  /* 0x0000000700047c82 */ /* 0x000fe20008000000 */
[----:B------:R-:W-:Y:S02]  /*15f0*/  USEL UR5, UR20, UR5, !UP0 ;  /* 0x0000000514057287 */ /* 0x000fe4000c000000 */
[----:B------:R-:W-:Y:S02]  /*1600*/  UISETP.NE.AND UP0, UPT, UR10, 0x1, UPT ;  /* 0x000000010a00788c */ /* 0x000fe4000bf05270 */
[----:B----4-:R-:W-:-:S04]  /*1610*/  USHF.R.U32.HI UR4, URZ, UR13, UR4 ;  /* 0x0000000dff047299 */ /* 0x010fc80008011604 */
[----:B------:R-:W-:-:S04]  /*1620*/  USEL UR4, UR30, UR4, !UP0 ;  /* 0x000000041e047287 */ /* 0x000fc8000c000000 */
[----:B------:R-:W-:Y:S02]  /*1630*/  UIADD3 UR6, UPT, UPT, UR5, -UR4, URZ ;  /* 0x8000000405067290 */ /* 0x000fe4000fffe0ff */
[----:B------:R-:W-:Y:S02]  /*1640*/  UIADD3 UR4, UPT, UPT, -UR5, UR4, URZ ;  /* 0x0000000405047290 */ /* 0x000fe4000fffe1ff */
[----:B------:R-:W-:Y:S02]  /*1650*/  UIMAD UR30, UR6, UR10, UR30 ;  /* 0x0000000a061e72a4 */ /* 0x000fe4000f8e021e */
[----:B------:R-:W-:-:S12]  /*1660*/  UIMAD UR20, UR4, UR12, UR20 ;  /* 0x0000000c041472a4 */ /* 0x000fd8000f8e0214 */
.L_x_20:
[----:B------:R-:W-:Y:S01]  /*1670*/  UISETP.NE.AND UP0, UPT, UR18, 0x2, UPT ;  /* 0x000000021200788c */ /* 0x000fe2000bf05270 */
[----:B------:R-:W-:Y:S09]  /*1680*/  BRA.U !UP6, `(.L_x_21) ;  /* 0x000000010e0c7547 */ /* 0x000ff2000b800000 */
[----:B------:R-:W-:Y:S01]  /*1690*/  UCGABAR_WAIT ;  /* 0x0000000000007dc7 */ /* 0x000fe20008000000 */
[----:B------:R-:W-:Y:S01]  /*16a0*/  CCTL.IVALL ;  /* 0x00000000ff00798f */ /* 0x000fe20002000000 */
[----:B------:R-:W-:Y:S05]  /*16b0*/  BRA `(.L_x_22) ;  /* 0x0000000000047947 */ /* 0x000fea0003800000 */
.L_x_21:
[----:B------:R-:W-:Y:S06]  /*16c0*/  BAR.SYNC.DEFER_BLOCKING 0x0 ;  /* 0x0000000000007b1d */ /* 0x000fec0000010000 */
.L_x_22:
[----:B------:R-:W-:Y:S05]  /*16d0*/  BRA.U UP0, `(.L_x_23) ;  /* 0x0000001500487547 */ /* 0x000fea000b800000 */
[----:B------:R-:W2:Y:S01]  /*16e0*/  LDCU UR6, c[0x0][0x38c] ;  /* 0x00007180ff0677ac */ /* 0x000ea20008000800 */
[----:B------:R-:W3:Y:S01]  /*16f0*/  S2UR UR8, SR_CgaCtaId ;  /* 0x00000000000879c3 */ /* 0x000ee20000008800 */
[----:B------:R-:W-:Y:S01]  /*1700*/  PLOP3.LUT P1, PT, PT, PT, UP3, 0x80, 0x8 ;  /* 0x000000000008781c */ /* 0x000fe20003f2f038 */
[----:B------:R-:W-:Y:S01]  /*1710*/  IMAD.MOV.U32 R12, RZ, RZ, 0x1 ;  /* 0x00000001ff0c7424 */ /* 0x000fe200078e00ff */
[----:B------:R-:W-:Y:S01]  /*1720*/  UMOV UR7, 0x400 ;  /* 0x0000040000077882 */ /* 0x000fe20000000000 */
[----:B------:R-:W-:Y:S01]  /*1730*/  UISETP.NE.AND UP1, UPT, UR18, URZ, UPT ;  /* 0x000000ff1200728c */ /* 0x000fe2000bf25270 */
[----:B------:R-:W-:Y:S01]  /*1740*/  ISETP.EQ.OR P2, PT, R0, RZ, P3 ;  /* 0x000000ff0000720c */ /* 0x000fe20001f42670 */
[----:B------:R-:W-:Y:S01]  /*1750*/  USEL UR24, URZ, 0x1, UP4 ;  /* 0x00000001ff187887 */ /* 0x000fe2000a000000 */
[----:B------:R-:W-:Y:S02]  /*1760*/  PLOP3.LUT P1, PT, P1, PT, PT, 0x8, 0x80 ;  /* 0x000000000080781c */ /* 0x000fe40000f2e170 */
[----:B------:R-:W-:Y:S01]  /*1770*/  CS2R R10, SRZ ;  /* 0x00000000000a7805 */ /* 0x000fe2000001ff00 */
[----:B------:R-:W-:Y:S01]  /*1780*/  IMAD.MOV.U32 R9, RZ, RZ, RZ ;  /* 0x000000ffff097224 */ /* 0x000fe200078e00ff */
[----:B------:R-:W4:Y:S01]  /*1790*/  LDCU UR40, c[0x0][0x370] ;  /* 0x00006e00ff2877ac */ /* 0x000f220008000800 */
[----:B------:R-:W-:Y:S01]  /*17a0*/  IMAD.MOV.U32 R8, RZ, RZ, 0x1 ;  /* 0x00000001ff087424 */ /* 0x000fe200078e00ff */
[----:B------:R-:W1:Y:S01]  /*17b0*/  LDCU.64 UR26, c[0x0][0x348] ;  /* 0x00006900ff1a77ac */ /* 0x000e620008000a00 */
[----:B--2---:R-:W-:-:S02]  /*17c0*/  UIADD3 UR5, UPT, UPT, UR6, 0x7f, URZ ;  /* 0x0000007f06057890 */ /* 0x004fc4000fffe0ff */
[----:B------:R-:W-:Y:S02]  /*17d0*/  USHF.R.U32.HI UR45, URZ, 0x7, UR28 ;  /* 0x00000007ff2d7899 */ /* 0x000fe4000801161c */
[----:B------:R-:W-:Y:S02]  /*17e0*/  USHF.R.S32.HI UR4, URZ, 0x1f, UR5 ;  /* 0x0000001fff047899 */ /* 0x000fe40008011405 */
[----:B---3--:R-:W-:Y:S02]  /*17f0*/  ULEA UR7, UR8, UR7, 0x18 ;  /* 0x0000000708077291 */ /* 0x008fe4000f8ec0ff */
[----:B------:R-:W-:Y:S02]  /*1800*/  ULEA.HI UR4, UR4, UR5, URZ, 0x7 ;  /* 0x0000000504047291 */ /* 0x000fe4000f8f38ff */
[----:B------:R-:W-:Y:S02]  /*1810*/  UIADD3 UR46, UPT, UPT, UR6, 0xfe, URZ ;  /* 0x000000fe062e7890 */ /* 0x000fe4000fffe0ff */
[----:B------:R-:W-:-:S02]  /*1820*/  USHF.R.S32.HI UR43, URZ, 0x7, UR4 ;  /* 0x00000007ff2b7899 */ /* 0x000fc40008011404 */
[----:B------:R-:W-:Y:S02]  /*1830*/  UIADD3 UR4, UPT, UPT, UR6, -0x1, URZ ;  /* 0xffffffff06047890 */ /* 0x000fe4000fffe0ff */
[----:B------:R-:W-:Y:S02]  /*1840*/  UISETP.LT.U32.AND UP0, UPT, UR43, 0x8, UPT ;  /* 0x000000082b00788c */ /* 0x000fe4000bf01070 */
[----:B------:R-:W-:Y:S02]  /*1850*/  UISETP.GE.U32.AND UP2, UPT, UR4, -0xff, UPT ;  /* 0xffffff010400788c */ /* 0x000fe4000bf46070 */
[----:B------:R-:W-:Y:S01]  /*1860*/  USEL UR41, UR43, 0x8, UP0 ;  /* 0x000000082b297887 */ /* 0x000fe20008000000 */
[----:B------:R-:W2:Y:S03]  /*1870*/  LDCU UR39, c[0x0][0x374] ;  /* 0x00006e80ff2777ac */ /* 0x000ea60008000800 */
[----:B------:R-:W-:-:S02]  /*1880*/  UIADD3 UR21, UPT, UPT, UR41, -0x1, URZ ;  /* 0xffffffff29157890 */ /* 0x000fc4000fffe0ff */
[----:B------:R-:W-:-:S03]  /*1890*/  USEL UR24, UR24, 0x2, UP1 ;  /* 0x0000000218187887 */ /* 0x000fc60008800000 */
[----:B------:R-:W-:Y:S02]  /*18a0*/  @UP2 UIADD3 UR21, UPT, UPT, UR41, URZ, URZ ;  /* 0x000000ff29152290 */ /* 0x000fe4000fffe0ff */
[----:B------:R-:W-:Y:S02]  /*18b0*/  UIADD3 UR29, UPT, UPT, UR7, 0x14400, UR28 ;  /* 0x00014400071d7890 */ /* 0x000fe4000fffe01c */
[----:B------:R-:W-:Y:S02]  /*18c0*/  UIADD3 UR44, UPT, UPT, UR43, -UR41, URZ ;  /* 0x800000292b2c7290 */ /* 0x000fe4000fffe0ff */
[----:B------:R-:W-:Y:S01]  /*18d0*/  UIADD3 UR21, UPT, UPT, UR21, 0x1, URZ ;  /* 0x0000000115157890 */ /* 0x000fe2000fffe0ff */
[----:B-1--4-:R-:W-:-:S11]  /*18e0*/  UMOV UR5, URZ ;  /* 0x000000ff00057c82 */ /* 0x012fd60008000000 */
.L_x_43:
[----:B-1----:R-:W1:Y:S02]  /*18f0*/  S2UR UR4, SR_CgaCtaId ;  /* 0x00000000000479c3 */ /* 0x002e640000008800 */
[----:B-1----:R-:W-:-:S09]  /*1900*/  UISETP.NE.AND UP0, UPT, UR4, URZ, UPT ;  /* 0x000000ff0400728c */ /* 0x002fd2000bf05270 */
[----:B------:R-:W-:Y:S05]  /*1910*/  BRA.U UP0, `(.L_x_24) ;  /* 0x0000000100287547 */ /* 0x000fea000b800000 */
[----:B------:R-:W-:Y:S02]  /*1920*/  LEA R0, R9, UR7, 0x3 ;  /* 0x0000000709007c11 */ /* 0x000fe4000f8e18ff */
[----:B------:R-:W-:-:S04]  /*1930*/  SHF.L.U32 R3, R8, 0x1f, RZ ;  /* 0x0000001f08037819 */ /* 0x000fc800000006ff */
[----:B------:R-:W1:Y:S02]  /*1940*/  SYNCS.PHASECHK.TRANS64.TRYWAIT P0, [R0+URZ+0x120], R3 ;  /* 0x00012003000075a7 */ /* 0x000e6400080011ff */
[----:B-1----:R-:W-:Y:S05]  /*1950*/  @!P0 BRA `(.L_x_25) ;  /* 0x0000006000ac8947 */ /* 0x002fea0003800000 */
.L_x_117:
[----:B------:R3:W-:Y:S01]  /*1960*/  SYNCS.ARRIVE.TRANS64.A1T0 RZ, [R0+URZ+0x110], RZ ;  /* 0x000110ff00ff79a7 */ /* 0x0007e200081000ff */
[----:B------:R-:W-:-:S05]  /*1970*/  VIADD R9, R9, 0x1 ;  /* 0x0000000109097836 */ /* 0x000fca0000000000 */
[----:B------:R-:W-:-:S04]  /*1980*/  ISETP.NE.AND P0, PT, R9, 0x2, PT ;  /* 0x000000020900780c */ /* 0x000fc80003f05270 */
[----:B-1----:R-:W-:Y:S02]  /*1990*/  SEL R3, RZ, 0x1, P0 ;  /* 0x00000001ff037807 */ /* 0x002fe40000000000 */
[----:B------:R-:W-:Y:S02]  /*19a0*/  SEL R9, R9, RZ, P0 ;  /* 0x000000ff09097207 */ /* 0x000fe40000000000 */
[----:B------:R-:W-:-:S07]  /*19b0*/  LOP3.LUT R8, R8, R3, RZ, 0x3c, !PT ;  /* 0x0000000308087212 */ /* 0x000fce00078e3cff */
.L_x_24:
[----:B------:R-:W-:Y:S01]  /*19c0*/  ULEA UR4, UR5, UR7, 0x3 ;  /* 0x0000000705047291 */ /* 0x000fe2000f8e18ff */
[----:B---3--:R-:W-:Y:S01]  /*19d0*/  SHF.L.U32 R0, R12, 0x1f, RZ ;  /* 0x0000001f0c007819 */ /* 0x008fe200000006ff */
[----:B------:R-:W-:Y:S02]  /*19e0*/  UISETP.GE.U32.AND UP0, UPT, UR46, 0xff, UPT ;  /* 0x000000ff2e00788c */ /* 0x000fe4000bf06070 */
[----:B------:R-:W-:Y:S02]  /*19f0*/  USHF.L.U32 UR35, UR20, 0x6, URZ ;  /* 0x0000000614237899 */ /* 0x000fe400080006ff */
[----:B------:R-:W-:Y:S01]  /*1a00*/  ULEA UR19, UR30, UR45, 0x7 ;  /* 0x0000002d1e137291 */ /* 0x000fe2000f8e38ff */
[----:B------:R-:W-:Y:S02]  /*1a10*/  UMOV UR13, URZ ;  /* 0x000000ff000d7c82 */ /* 0x000fe40008000000 */
[----:B------:R1:W3:Y:S02]  /*1a20*/  SYNCS.PHASECHK.TRANS64.TRYWAIT P0, [UR4+0x40], R0 ;  /* 0x00004000ff0075a7 */ /* 0x0002e40008001104 */
[----:B------:R-:W-:Y:S07]  /*1a30*/  BRA.U !UP0, `(.L_x_26) ;  /* 0x0000000108bc7547 */ /* 0x000fee000b800000 */
[----:B------:R-:W-:Y:S01]  /*1a40*/  UMOV UR6, URZ ;  /* 0x000000ff00067c82 */ /* 0x000fe20008000000 */
[----:B------:R-:W-:-:S05]  /*1a50*/  UMOV UR4, UR5 ;  /* 0x0000000500047c82 */ /* 0x000fca0008000000 */
.L_x_32:
[----:B------:R-:W-:Y:S01]  /*1a60*/  ULEA UR33, UR4, UR7, 0x3 ;  /* 0x0000000704217291 */ /* 0x000fe2000f8e18ff */
[----:B---3--:R-:W-:Y:S01]  /*1a70*/  @!P3 MOV R2, 0x6000 ;  /* 0x000060000002b802 */ /* 0x008fe20000000f00 */
[----:B-1-34-:R-:W-:Y:S10]  /*1a80*/  @P0 BRA `(.L_x_27) ;  /* 0x00000000000c0947 */ /* 0x01aff40003800000 */
[----:B------:R-:W-:-:S04]  /*1a90*/  SHF.L.U32 R3, R12, 0x1f, RZ ;  /* 0x0000001f0c037819 */ /* 0x000fc800000006ff */
[----:B------:R-:W3:Y:S02]  /*1aa0*/  SYNCS.PHASECHK.TRANS64.TRYWAIT P0, [UR33+0x40], R3 ;  /* 0x00004003ff0075a7 */ /* 0x000ee40008001121 */
[----:B---3--:R-:W-:Y:S05]  /*1ab0*/  @!P0 BRA `(.L_x_28) ;  /* 0x0000006000688947 */ /* 0x008fea0003800000 */
.L_x_27:
[----:B------:R3:W-:Y:S01]  /*1ac0*/  @!P3 SYNCS.ARRIVE.TRANS64 RZ, [UR33], R2 ;  /* 0x00000002ffffb9a7 */ /* 0x0007e20008000021 */
[----:B------:R-:W-:-:S04]  /*1ad0*/  ULOP3.LUT UR5, UR24, 0x2, URZ, 0xfc, !UPT ;  /* 0x0000000218057892 */ /* 0x000fc8000f8efcff */
[----:B------:R-:W-:-:S09]  /*1ae0*/  UISETP.NE.AND UP0, UPT, UR5, 0x2, UPT ;  /* 0x000000020500788c */ /* 0x000fd2000bf05270 */
[----:B------:R-:W-:Y:S05]  /*1af0*/  BRA.U UP0, `(.L_x_29) ;  /* 0x0000000100047547 */ /* 0x000fea000b800000 */
[----:B--2---:R-:W-:Y:S05]  /*1b00*/  BPT.TRAP 0x1 ;  /* 0x000000040000795c */ /* 0x004fea0000300000 */
.L_x_29:
[----:B------:R-:W-:Y:S04]  /*1b10*/  BSSY.RECONVERGENT B0, `(.L_x_30) ;  /* 0x0000003000007945 */ /* 0x000fe80003800200 */
[----:B------:R-:W-:Y:S05]  /*1b20*/  @P2 BRA `(.L_x_31) ;  /* 0x0000000000042947 */ /* 0x000fea0003800000 */
[----:B--2---:R-:W-:Y:S05]  /*1b30*/  BPT.TRAP 0x1 ;  /* 0x000000040000795c */ /* 0x004fea0000300000 */
.L_x_31:
[----:B--2---:R-:W-:Y:S05]  /*1b40*/  BSYNC.RECONVERGENT B0 ;  /* 0x0000000000007941 */ /* 0x004fea0003800200 */
.L_x_30:
[----:B------:R-:W-:Y:S02]  /*1b50*/  UIADD3 UR5, UPT, UPT, UR4, 0x1, URZ ;  /* 0x0000000104057890 */ /* 0x000fe4000fffe0ff */
[----:B------:R-:W-:Y:S02]  /*1b60*/  USHF.L.U32 UR34, UR6, 0x7, URZ ;  /* 0x0000000706227899 */ /* 0x000fe400080006ff */
[----:B------:R-:W-:Y:S02]  /*1b70*/  UISETP.NE.AND UP0, UPT, UR5, 0x8, UPT ;  /* 0x000000080500788c */ /* 0x000fe4000bf05270 */
[----:B------:R-:W-:Y:S02]  /*1b80*/  UIADD3 UR6, UPT, UPT, UR6, 0x1, URZ ;  /* 0x0000000106067890 */ /* 0x000fe4000fffe0ff */
[----:B------:R-:W-:Y:S02]  /*1b90*/  USEL UR9, URZ, 0x1, UP0 ;  /* 0x00000001ff097887 */ /* 0x000fe40008000000 */
[----:B------:R-:W-:-:S02]  /*1ba0*/  USEL UR5, UR5, URZ, UP0 ;  /* 0x000000ff05057287 */ /* 0x000fc40008000000 */
[----:B------:R-:W-:Y:S02]  /*1bb0*/  ULEA UR32, UR4, UR7, 0xd ;  /* 0x0000000704207291 */ /* 0x000fe4000f8e68ff */
[----:B------:R-:W-:Y:S01]  /*1bc0*/  ULEA UR8, UR5, UR7, 0x3 ;  /* 0x0000000705087291 */ /* 0x000fe2000f8e18ff */
[----:B------:R-:W-:Y:S01]  /*1bd0*/  LOP3.LUT R12, R12, UR9, RZ, 0x3c, !PT ;  /* 0x000000090c0c7c12 */ /* 0x000fe2000f8e3cff */
[----:B------:R-:W-:Y:S02]  /*1be0*/  UIADD3 UR10, UP1, UPT, UR26, 0x80, URZ ;  /* 0x000000801a0a7890 */ /* 0x000fe4000ff3e0ff */
[----:B------:R-:W-:Y:S01]  /*1bf0*/  ULEA UR16, UR4, UR28, 0xe ;  /* 0x0000001c04107291 */ /* 0x000fe2000f8e70ff */
[----:B-1----:R-:W-:Y:S01]  /*1c00*/  SHF.L.U32 R0, R12, 0x1f, RZ ;  /* 0x0000001f0c007819 */ /* 0x002fe200000006ff */
[----:B------:R-:W-:Y:S02]  /*1c10*/  UIADD3.X UR11, UPT, UPT, URZ, UR27, URZ, UP1, !UPT ;  /* 0x0000001bff0b7290 */ /* 0x000fe40008ffe4ff */
[----:B------:R-:W-:Y:S01]  /*1c20*/  UIADD3 UR32, UPT, UPT, UR32, 0x4400, URZ ;  /* 0x0000440020207890 */ /* 0x000fe2000fffe0ff */
[----:B------:R4:W1:Y:S01]  /*1c30*/  SYNCS.PHASECHK.TRANS64.TRYWAIT P0, [UR8+0x40], R0 ;  /* 0x00004000ff0075a7 */ /* 0x0008620008001108 */
[----:B------:R-:W-:-:S02]  /*1c40*/  UIADD3 UR8, UP0, UPT, UR26, 0x180, URZ ;  /* 0x000001801a087890 */ /* 0x000fc4000ff1e0ff */
[----:B------:R-:W-:Y:S02]  /*1c50*/  UIADD3 UR16, UPT, UPT, UR7, 0x14400, UR16 ;  /* 0x0001440007107890 */ /* 0x000fe4000fffe010 */
[----:B------:R-:W-:Y:S02]  /*1c60*/  UIADD3.X UR9, UPT, UPT, URZ, UR27, URZ, UP0, !UPT ;  /* 0x0000001bff097290 */ /* 0x000fe400087fe4ff */
[----:B------:R-:W-:Y:S01]  /*1c70*/  UISETP.NE.AND UP0, UPT, UR6, UR21, UPT ;  /* 0x000000150600728c */ /* 0x000fe2000bf05270 */
[----:B------:R-:W-:Y:S01]  /*1c80*/  UMOV UR12, 0x0 ;  /* 0x00000000000c7882 */ /* 0x000fe20000000000 */
[----:B------:R-:W-:Y:S01]  /*1c90*/  UMOV UR13, 0x10000000 ;  /* 0x10000000000d7882 */ /* 0x000fe20000000000 */
[----:B------:R-:W-:Y:S01]  /*1ca0*/  UMOV UR4, 0xf0000 ;  /* 0x000f000000047882 */ /* 0x000fe20000000000 */
[----:B------:R-:W-:Y:S01]  /*1cb0*/  UMOV UR20, UR36 ;  /* 0x0000002400147c82 */ /* 0x000fe20008000000 */
[----:B------:R-:W-:Y:S01]  /*1cc0*/  UMOV UR17, UR33 ;  /* 0x0000002100117c82 */ /* 0x000fe20008000000 */
[----:B------:R-:W-:Y:S01]  /*1cd0*/  UMOV UR18, UR34 ;  /* 0x0000002200127c82 */ /* 0x000fe20008000000 */
[----:B------:R-:W-:Y:S01]  /*1ce0*/  UTMALDG.3D [UR32], [UR10], desc[UR12] ;  /* 0x00000c200a0075b4 */ /* 0x000fe20008011000 */
[----:B------:R2:W-:Y:S02]  /*1cf0*/  UTMALDG.3D.MULTICAST [UR16], [UR8], UR4, desc[UR12] ;  /* 0x00000c10080073b4 */ /* 0x0005e40008011804 */
[----:B--2---:R-:W-:Y:S01]  /*1d00*/  UMOV UR13, UR21 ;  /* 0x00000015000d7c82 */ /* 0x004fe20008000000 */
[----:B------:R-:W-:Y:S01]  /*1d10*/  UMOV UR4, UR5 ;  /* 0x0000000500047c82 */ /* 0x000fe20008000000 */
[----:B------:R-:W-:Y:S05]  /*1d20*/  BRA.U UP0, `(.L_x_32) ;  /* 0xfffffffd004c7547 */ /* 0x000fea000b83ffff */
.L_x_26:
[----:B------:R-:W-:Y:S01]  /*1d30*/  ULEA UR4, UR5, UR7, 0x3 ;  /* 0x0000000705047291 */ /* 0x000fe2000f8e18ff */
[----:B-1--4-:R-:W-:Y:S01]  /*1d40*/  SHF.L.U32 R0, R12, 0x1f, RZ ;  /* 0x0000001f0c007819 */ /* 0x012fe200000006ff */
[----:B------:R-:W-:Y:S01]  /*1d50*/  @!P1 SYNCS.ARRIVE.TRANS64.A1T0 RZ, [UR7+0xa8], RZ ;  /* 0x0000a8ffffff99a7 */ /* 0x000fe20008100007 */
[----:B------:R-:W-:-:S06]  /*1d60*/  UISETP.GT.AND UP0, UPT, UR43, UR41, UPT ;  /* 0x000000292b00728c */ /* 0x000fcc000bf04270 */
[----:B---3--:R1:W3:Y:S03]  /*1d70*/  SYNCS.PHASECHK.TRANS64.TRYWAIT P0, [UR4+0x40], R0 ;  /* 0x00004000ff0075a7 */ /* 0x0082e60008001104 */
[----:B------:R-:W-:Y:S05]  /*1d80*/  BRA.U !UP0, `(.L_x_33) ;  /* 0x0000000108bc7547 */ /* 0x000fea000b800000 */
[----:B------:R-:W-:Y:S01]  /*1d90*/  UIADD3 UR25, UPT, UPT, UR44, UR13, URZ ;  /* 0x0000000d2c197290 */ /* 0x000fe2000fffe0ff */
[----:B------:R-:W-:-:S11]  /*1da0*/  UMOV UR4, UR5 ;  /* 0x0000000500047c82 */ /* 0x000fd60008000000 */
.L_x_39:
[----:B------:R-:W-:Y:S01]  /*1db0*/  ULEA UR9, UR4, UR7, 0x3 ;  /* 0x0000000704097291 */ /* 0x000fe2000f8e18ff */
[----:B---3--:R-:W-:Y:S01]  /*1dc0*/  @!P3 MOV R2, 0x6000 ;  /* 0x000060000002b802 */ /* 0x008fe20000000f00 */
[----:B-1-3--:R-:W-:Y:S10]  /*1dd0*/  @P0 BRA `(.L_x_34) ;  /* 0x00000000000c0947 */ /* 0x00aff40003800000 */
[----:B------:R-:W-:-:S04]  /*1de0*/  SHF.L.U32 R3, R12, 0x1f, RZ ;  /* 0x0000001f0c037819 */ /* 0x000fc800000006ff */
[----:B------:R-:W3:Y:S02]  /*1df0*/  SYNCS.PHASECHK.TRANS64.TRYWAIT P0, [UR9+0x40], R3 ;  /* 0x00004003ff0075a7 */ /* 0x000ee40008001109 */
[----:B---3--:R-:W-:Y:S05]  /*1e00*/  @!P0 BRA `(.L_x_35) ;  /* 0x0000005c00ac8947 */ /* 0x008fea0003800000 */
.L_x_34:
[----:B------:R3:W-:Y:S01]  /*1e10*/  @!P3 SYNCS.ARRIVE.TRANS64 RZ, [UR9], R2 ;  /* 0x00000002ffffb9a7 */ /* 0x0007e20008000009 */
[----:B------:R-:W-:-:S04]  /*1e20*/  ULOP3.LUT UR5, UR24, 0x2, URZ, 0xfc, !UPT ;  /* 0x0000000218057892 */ /* 0x000fc8000f8efcff */
[----:B------:R-:W-:-:S09]  /*1e30*/  UISETP.NE.AND UP0, UPT, UR5, 0x2, UPT ;  /* 0x000000020500788c */ /* 0x000fd2000bf05270 */
[----:B------:R-:W-:Y:S05]  /*1e40*/  BRA.U UP0, `(.L_x_36) ;  /* 0x0000000100047547 */ /* 0x000fea000b800000 */
[----:B--2---:R-:W-:Y:S05]  /*1e50*/  BPT.TRAP 0x1 ;  /* 0x000000040000795c */ /* 0x004fea0000300000 */
.L_x_36:
[----:B------:R-:W-:Y:S04]  /*1e60*/  BSSY.RECONVERGENT B0, `(.L_x_37) ;  /* 0x0000003000007945 */ /* 0x000fe80003800200 */
[----:B------:R-:W-:Y:S05]  /*1e70*/  @P2 BRA `(.L_x_38) ;  /* 0x0000000000042947 */ /* 0x000fea0003800000 */
[----:B--2---:R-:W-:Y:S05]  /*1e80*/  BPT.TRAP 0x1 ;  /* 0x000000040000795c */ /* 0x004fea0000300000 */
.L_x_38:
[----:B--2---:R-:W-:Y:S05]  /*1e90*/  BSYNC.RECONVERGENT B0 ;  /* 0x0000000000007941 */ /* 0x004fea0003800200 */
.L_x_37:
[----:B------:R-:W-:Y:S02]  /*1ea0*/  UIADD3 UR5, UPT, UPT, UR4, 0x1, URZ ;  /* 0x0000000104057890 */ /* 0x000fe4000fffe0ff */
[----:B------:R-:W-:Y:S02]  /*1eb0*/  UIADD3 UR14, UP1, UPT, UR26, 0x80, URZ ;  /* 0x000000801a0e7890 */ /* 0x000fe4000ff3e0ff */
[----:B------:R-:W-:Y:S02]  /*1ec0*/  UISETP.NE.AND UP0, UPT, UR5, 0x8, UPT ;  /* 0x000000080500788c */ /* 0x000fe4000bf05270 */
[----:B------:R-:W-:Y:S02]  /*1ed0*/  USHF.L.U32 UR10, UR13, 0x7, URZ ;  /* 0x000000070d0a7899 */ /* 0x000fe400080006ff */
[----:B------:R-:W-:Y:S02]  /*1ee0*/  USEL UR8, URZ, 0x1, UP0 ;  /* 0x00000001ff087887 */ /* 0x000fe40008000000 */
[----:B------:R-:W-:-:S02]  /*1ef0*/  USEL UR5, UR5, URZ, UP0 ;  /* 0x000000ff05057287 */ /* 0x000fc40008000000 */
[----:B------:R-:W-:Y:S02]  /*1f00*/  UIADD3 UR22, UP0, UPT, UR26, 0x180, URZ ;  /* 0x000001801a167890 */ /* 0x000fe4000ff1e0ff */
[----:B------:R-:W-:Y:S01]  /*1f10*/  LOP3.LUT R12, R12, UR8, RZ, 0x3c, !PT ;  /* 0x000000080c0c7c12 */ /* 0x000fe2000f8e3cff */
[----:B------:R-:W-:Y:S02]  /*1f20*/  ULEA UR8, UR4, UR7, 0xd ;  /* 0x0000000704087291 */ /* 0x000fe4000f8e68ff */
[----:B------:R-:W-:Y:S01]  /*1f30*/  ULEA UR6, UR5, UR7, 0x3 ;  /* 0x0000000705067291 */ /* 0x000fe2000f8e18ff */
[----:B-1----:R-:W-:Y:S01]  /*1f40*/  SHF.L.U32 R0, R12, 0x1f, RZ ;  /* 0x0000001f0c007819 */ /* 0x002fe200000006ff */
[----:B------:R-:W-:Y:S02]  /*1f50*/  UIADD3 UR8, UPT, UPT, UR8, 0x4400, URZ ;  /* 0x0000440008087890 */ /* 0x000fe4000fffe0ff */
[----:B------:R-:W-:Y:S02]  /*1f60*/  UIADD3.X UR15, UPT, UPT, URZ, UR27, URZ, UP1, !UPT ;  /* 0x0000001bff0f7290 */ /* 0x000fe40008ffe4ff */
[----:B------:R-:W-:-:S02]  /*1f70*/  ULEA UR16, UR4, UR29, 0xe ;  /* 0x0000001d04107291 */ /* 0x000fc4000f8e70ff */
[----:B------:R-:W-:Y:S01]  /*1f80*/  UIADD3.X UR23, UPT, UPT, URZ, UR27, URZ, UP0, !UPT ;  /* 0x0000001bff177290 */ /* 0x000fe200087fe4ff */
[----:B------:R4:W1:Y:S01]  /*1f90*/  SYNCS.PHASECHK.TRANS64.TRYWAIT P0, [UR6+0x40], R0 ;  /* 0x00004000ff0075a7 */ /* 0x0008620008001106 */
[----:B------:R-:W-:Y:S01]  /*1fa0*/  UMOV UR30, 0x0 ;  /* 0x00000000001e7882 */ /* 0x000fe20000000000 */
[----:B------:R-:W-:Y:S01]  /*1fb0*/  UMOV UR31, 0x10000000 ;  /* 0x10000000001f7882 */ /* 0x000fe20000000000 */
[----:B------:R-:W-:Y:S01]  /*1fc0*/  UMOV UR11, UR35 ;  /* 0x00000023000b7c82 */ /* 0x000fe20008000000 */
[----:B------:R-:W-:Y:S01]  /*1fd0*/  UMOV UR12, UR36 ;  /* 0x00000024000c7c82 */ /* 0x000fe20008000000 */
[----:B------:R-:W-:Y:S01]  /*1fe0*/  UMOV UR6, 0xf0000 ;  /* 0x000f000000067882 */ /* 0x000fe20000000000 */
[----:B------:R-:W-:Y:S01]  /*1ff0*/  UMOV UR20, UR36 ;  /* 0x0000002400147c82 */ /* 0x000fe20008000000 */
[----:B------:R-:W-:Y:S01]  /*2000*/  UMOV UR17, UR9 ;  /* 0x0000000900117c82 */ /* 0x000fe20008000000 */
[----:B------:R-:W-:Y:S01]  /*2010*/  UMOV UR18, UR10 ;  /* 0x0000000a00127c82 */ /* 0x000fe20008000000 */
[----:B------:R4:W-:Y:S01]  /*2020*/  UTMALDG.3D [UR8], [UR14], desc[UR30] ;  /* 0x00001e080e0075b4 */ /* 0x0009e20008011000 */
[----:B------:R-:W-:Y:S01]  /*2030*/  UIADD3 UR13, UPT, UPT, UR13, 0x1, URZ ;  /* 0x000000010d0d7890 */ /* 0x000fe2000fffe0ff */
[----:B------:R-:W-:-:S03]  /*2040*/  UMOV UR4, UR5 ;  /* 0x0000000500047c82 */ /* 0x000fc60008000000 */
[----:B------:R-:W-:Y:S01]  /*2050*/  UISETP.NE.AND UP0, UPT, UR13, UR25, UPT ;  /* 0x000000190d00728c */ /* 0x000fe2000bf05270 */
[----:B------:R4:W-:Y:S08]  /*2060*/  UTMALDG.3D.MULTICAST [UR16], [UR22], UR6, desc[UR30] ;  /* 0x00001e10160073b4 */ /* 0x0009f00008011806 */
[----:B----4-:R-:W-:Y:S05]  /*2070*/  BRA.U UP0, `(.L_x_39) ;  /* 0xfffffffd004c7547 */ /* 0x010fea000b83ffff */
.L_x_33:
[C---:B------:R-:W-:Y:S01]  /*2080*/  LEA R3, R11.reuse, UR7, 0x3 ;  /* 0x000000070b037c11 */ /* 0x040fe2000f8e18ff */
[----:B------:R-:W-:Y:S01]  /*2090*/  NOP ;  /* 0x0000000000007918 */ /* 0x000fe20000000000 */
[----:B-1----:R-:W-:Y:S02]  /*20a0*/  SHF.L.U32 R0, R10, 0x1f, RZ ;  /* 0x0000001f0a007819 */ /* 0x002fe400000006ff */
[----:B------:R-:W-:Y:S02]  /*20b0*/  LEA R5, R11, UR7, 0x4 ;  /* 0x000000070b057c11 */ /* 0x000fe4000f8e20ff */
[----:B---3--:R-:W1:Y:S02]  /*20c0*/  SYNCS.PHASECHK.TRANS64.TRYWAIT P0, [R3+URZ+0xb0], R0 ;  /* 0x0000b000030075a7 */ /* 0x008e6400080011ff */
[----:B-1----:R-:W-:Y:S05]  /*20d0*/  @!P0 BRA `(.L_x_40) ;  /* 0x0000005c00108947 */ /* 0x002fea0003800000 */
.L_x_120:
[----:B------:R-:W3:Y:S01]  /*20e0*/  LDS.128 R4, [R5+0x140] ;  /* 0x0001400005047984 */ /* 0x000ee20000000c00 */
[----:B------:R-:W-:Y:S01]  /*20f0*/  UISETP.GE.AND UP0, UPT, UR42, 0x1, UPT ;  /* 0x000000012a00788c */ /* 0x000fe2000bf06270 */
[----:B------:R-:W-:Y:S01]  /*2100*/  @!PT LDS RZ, [RZ] ;  /* 0x00000000fffff984 */ /* 0x000fe20000000800 */
[----:B------:R-:W-:Y:S01]  /*2110*/  @!PT LDS RZ, [RZ] ;  /* 0x00000000fffff984 */ /* 0x000fe20000000800 */
[----:B------:R-:W-:Y:S01]  /*2120*/  @!PT LDS RZ, [RZ] ;  /* 0x00000000fffff984 */ /* 0x000fe20000000800 */
[----:B------:R-:W-:Y:S01]  /*2130*/  @!PT LDS RZ, [RZ] ;  /* 0x00000000fffff984 */ /* 0x000fe20000000800 */
[----:B------:R4:W-:Y:S06]  /*2140*/  MEMBAR.ALL.CTA ;  /* 0x0000000000007992 */ /* 0x0009ec0000008000 */
[----:B----4-:R-:W4:Y:S01]  /*2150*/  FENCE.VIEW.ASYNC.S ;  /* 0x00000000000073c6 */ /* 0x010f220000000000 */
[----:B---3--:R-:W-:-:S13]  /*2160*/  LOP3.LUT P0, RZ, R6, 0x1, RZ, 0xc0, !PT ;  /* 0x0000000106ff7812 */ /* 0x008fda000780c0ff */
[----:B----4-:R-:W-:Y:S01]  /*2170*/  VOTEU.ANY UP1, P0 ;  /* 0x0000000000ff7886 */ /* 0x010fe20000020100 */
[----:B------:R-:W-:-:S13]  /*2180*/  PLOP3.LUT P0, PT, PT, PT, UP1, 0x80, 0x8 ;  /* 0x000000000008781c */ /* 0x000fda0003f0f018 */
[----:B-1----:R-:W-:Y:S02]  /*2190*/  @P0 LOP3.LUT R0, R5, 0xffff, RZ, 0xc0, !PT ;  /* 0x0000ffff05000812 */ /* 0x002fe400078ec0ff */
[----:B------:R-:W-:Y:S02]  /*21a0*/  @P0 MOV R2, R4 ;  /* 0x0000000400020202 */ /* 0x000fe40000000f00 */
[----:B------:R-:W-:Y:S01]  /*21b0*/  @P0 R2UR UR6, R0 ;  /* 0x00000000000602ca */ /* 0x000fe200000e0000 */
[----:B------:R-:W-:Y:S01]  /*21c0*/  VIADD R0, R3, 0xc0 ;  /* 0x000000c003007836 */ /* 0x000fe20000000000 */
[----:B------:R-:W-:Y:S02]  /*21d0*/  @P0 SHF.R.U32.HI R4, RZ, 0x10, R5 ;  /* 0x00000010ff040819 */ /* 0x000fe40000011605 */
[----:B------:R-:W-:Y:S02]  /*21e0*/  @P0 R2UR UR8, R2 ;  /* 0x00000000020802ca */ /* 0x000fe400000e0000 */
[----:B------:R-:W-:-:S02]  /*21f0*/  PRMT R0, RZ, 0x654, R0 ;  /* 0x00000654ff007816 */ /* 0x000fc40000000000 */
[----:B------:R-:W-:Y:S02]  /*2200*/  @P0 R2UR UR4, R4 ;  /* 0x00000000040402ca */ /* 0x000fe400000e0000 */
[----:B------:R1:W-:Y:S03]  /*2210*/  SYNCS.ARRIVE.TRANS64.RED.A1T0 RZ, [R0+URZ], RZ ;  /* 0x000000ff00ff79a7 */ /* 0x0003e600081004ff */
[----:B------:R-:W-:-:S04]  /*2220*/  @UP1 UMOV UR37, UR6 ;  /* 0x0000000600251c82 */ /* 0x000fc80008000000 */
[----:B------:R-:W-:-:S04]  /*2230*/  @UP1 UMOV UR38, UR8 ;  /* 0x0000000800261c82 */ /* 0x000fc80008000000 */
[----:B------:R-:W-:Y:S01]  /*2240*/  @UP1 UMOV UR36, UR4 ;  /* 0x0000000400241c82 */ /* 0x000fe20008000000 */
[----:B------:R-:W-:Y:S05]  /*2250*/  BRA.U !UP0, `(.L_x_41) ;  /* 0x0000000108d47547 */ /* 0x000fea000b800000 */
[----:B------:R-:W2:Y:S01]  /*2260*/  LDCU.128 UR12, c[0x0][0xb10] ;  /* 0x00016200ff0c77ac */ /* 0x000ea20008000c00 */
[----:B------:R-:W3:Y:S01]  /*2270*/  LDCU UR25, c[0x0][0xb20] ;  /* 0x00016400ff1977ac */ /* 0x000ee20008000800 */
[----:B------:R-:W4:Y:S01]  /*2280*/  LDCU UR20, c[0x0][0xb0c] ;  /* 0x00016180ff1477ac */ /* 0x000f220008000800 */
[----:B------:R-:W1:Y:S01]  /*2290*/  LDCU.64 UR10, c[0x0][0xb28] ;  /* 0x00016500ff0a77ac */ /* 0x000e620008000a00 */
[----:B------:R-:W-:Y:S02]  /*22a0*/  UISETP.NE.AND UP3, UPT, UR42, 0x1, UPT ;  /* 0x000000012a00788c */ /* 0x000fe4000bf65270 */
[----:B--2---:R-:W-:Y:S02]  /*22b0*/  UIMAD.WIDE.U32 UR16, UR39, UR15, URZ ;  /* 0x0000000f271072a5 */ /* 0x004fe4000f8e00ff */
[----:B------:R-:W-:Y:S02]  /*22c0*/  UIMAD.WIDE.U32 UR8, UR40, UR12, URZ ;  /* 0x0000000c280872a5 */ /* 0x000fe4000f8e00ff */
[----:B------:R-:W-:-:S02]  /*22d0*/  UISETP.NE.AND UP0, UPT, UR14, 0x1, UPT ;  /* 0x000000010e00788c */ /* 0x000fc4000bf05270 */
[----:B------:R-:W-:Y:S01]  /*22e0*/  UIMAD.WIDE.U32 UR22, UR37, UR15, URZ ;  /* 0x0000000f251672a5 */ /* 0x000fe2000f8e00ff */
[----:B------:R-:W-:Y:S02]  /*22f0*/  UMOV UR16, UR17 ;  /* 0x0000001100107c82 */ /* 0x000fe40008000000 */
[----:B------:R-:W-:Y:S01]  /*2300*/  UMOV UR8, UR9 ;  /* 0x0000000900087c82 */ /* 0x000fe20008000000 */
[----:B---3--:R-:W-:Y:S02]  /*2310*/  USHF.R.U32.HI UR16, URZ, UR25, UR16 ;  /* 0x00000019ff107299 */ /* 0x008fe40008011610 */
[----:B----4-:R-:W-:Y:S02]  /*2320*/  UISETP.NE.AND UP2, UPT, UR20, 0x1, UPT ;  /* 0x000000011400788c */ /* 0x010fe4000bf45270 */
[----:B------:R-:W-:Y:S02]  /*2330*/  USHF.R.U32.HI UR8, URZ, UR13, UR8 ;  /* 0x0000000dff087299 */ /* 0x000fe40008011608 */
[----:B------:R-:W-:-:S02]  /*2340*/  USEL UR6, UR39, UR16, !UP0 ;  /* 0x0000001027067287 */ /* 0x000fc4000c000000 */
[----:B------:R-:W-:Y:S02]  /*2350*/  USEL UR8, UR40, UR8, !UP2 ;  /* 0x0000000828087287 */ /* 0x000fe4000d000000 */
[----:B-1----:R-:W-:Y:S01]  /*2360*/  UIMAD.WIDE.U32 UR16, UR6, UR10, URZ ;  /* 0x0000000a061072a5 */ /* 0x002fe2000f8e00ff */
[----:B------:R-:W-:Y:S01]  /*2370*/  UMOV UR4, UR23 ;  /* 0x0000001700047c82 */ /* 0x000fe20008000000 */
[----:B------:R-:W-:Y:S02]  /*2380*/  UIMAD.WIDE.U32 UR18, UR38, UR12, URZ ;  /* 0x0000000c261272a5 */ /* 0x000fe4000f8e00ff */
[----:B------:R-:W-:-:S03]  /*2390*/  UIMAD.WIDE.U32 UR22, UR8, UR10, URZ ;  /* 0x0000000a081672a5 */ /* 0x000fc6000f8e00ff */
[----:B------:R-:W-:Y:S01]  /*23a0*/  UMOV UR16, UR17 ;  /* 0x0000001100107c82 */ /* 0x000fe20008000000 */
[----:B------:R-:W-:Y:S02]  /*23b0*/  USHF.R.U32.HI UR4, URZ, UR25, UR4 ;  /* 0x00000019ff047299 */ /* 0x000fe40008011604 */
[----:B------:R-:W-:Y:S01]  /*23c0*/  @UP3 USHF.R.U32.HI UR6, URZ, UR11, UR16 ;  /* 0x0000000bff063299 */ /* 0x000fe20008011610 */
[----:B------:R-:W-:Y:S01]  /*23d0*/  UMOV UR18, UR19 ;  /* 0x0000001300127c82 */ /* 0x000fe20008000000 */
[----:B------:R-:W-:Y:S01]  /*23e0*/  UMOV UR22, UR23 ;  /* 0x0000001700167c82 */ /* 0x000fe20008000000 */
[----:B------:R-:W-:Y:S02]  /*23f0*/  USHF.R.U32.HI UR13, URZ, UR13, UR18 ;  /* 0x0000000dff0d7299 */ /* 0x000fe40008011612 */
[----:B------:R-:W-:Y:S02]  /*2400*/  USEL UR4, UR37, UR4, !UP0 ;  /* 0x0000000425047287 */ /* 0x000fe4000c000000 */
[----:B------:R-:W-:-:S02]  /*2410*/  @UP3 USHF.R.U32.HI UR8, URZ, UR11, UR22 ;  /* 0x0000000bff083299 */ /* 0x000fc40008011616 */
[----:B------:R-:W-:Y:S02]  /*2420*/  UIMAD UR9, UR42, UR6, URZ ;  /* 0x000000062a0972a4 */ /* 0x000fe4000f8e02ff */
[----:B------:R-:W-:Y:S02]  /*2430*/  USEL UR6, UR38, UR13, !UP2 ;  /* 0x0000000d26067287 */ /* 0x000fe4000d000000 */
[----:B------:R-:W-:Y:S02]  /*2440*/  UIMAD UR12, UR42, UR8, URZ ;  /* 0x000000082a0c72a4 */ /* 0x000fe4000f8e02ff */
[----:B------:R-:W-:Y:S02]  /*2450*/  UISETP.GE.AND UP0, UPT, UR4, UR9, UPT ;  /* 0x000000090400728c */ /* 0x000fe4000bf06270 */
[----:B------:R-:W-:Y:S02]  /*2460*/  UIMAD.WIDE.U32 UR16, UR4, UR10, URZ ;  /* 0x0000000a041072a5 */ /* 0x000fe4000f8e00ff */
[----:B------:R-:W-:-:S02]  /*2470*/  UISETP.GE.OR UP0, UPT, UR6, UR12, UP0 ;  /* 0x0000000c0600728c */ /* 0x000fc40008706670 */
[----:B------:R-:W-:Y:S02]  /*2480*/  UIMAD.WIDE.U32 UR12, UR6, UR10, URZ ;  /* 0x0000000a060c72a5 */ /* 0x000fe4000f8e00ff */
[----:B------:R-:W-:Y:S01]  /*2490*/  UIADD3 UR15, UPT, UPT, -UR4, URZ, URZ ;  /* 0x000000ff040f7290 */ /* 0x000fe2000fffe1ff */
[----:B------:R-:W-:Y:S01]  /*24a0*/  UMOV UR10, UR17 ;  /* 0x00000011000a7c82 */ /* 0x000fe20008000000 */
[----:B------:R-:W-:Y:S02]  /*24b0*/  UIADD3 UR12, UPT, UPT, -UR6, URZ, URZ ;  /* 0x000000ff060c7290 */ /* 0x000fe4000fffe1ff */
[----:B------:R-:W-:-:S03]  /*24c0*/  USHF.R.U32.HI UR10, URZ, UR11, UR10 ;  /* 0x0000000bff0a7299 */ /* 0x000fc6000801160a */
[----:B------:R-:W-:Y:S01]  /*24d0*/  @!UP0 UMOV UR9, UR13 ;  /* 0x0000000d00098c82 */ /* 0x000fe20008000000 */
[----:B------:R-:W-:Y:S02]  /*24e0*/  UIMAD UR15, UR14, UR15, UR37 ;  /* 0x0000000f0e0f72a4 */ /* 0x000fe4000f8e0225 */
[----:B------:R-:W-:Y:S02]  /*24f0*/  USEL UR10, UR4, UR10, !UP3 ;  /* 0x0000000a040a7287 */ /* 0x000fe4000d800000 */
[----:B------:R-:W-:Y:S02]  /*2500*/  @!UP0 USHF.R.U32.HI UR9, URZ, UR11, UR9 ;  /* 0x0000000bff098299 */ /* 0x000fe40008011609 */
[----:B------:R-:W-:Y:S02]  /*2510*/  UIADD3 UR11, UPT, UPT, -UR10, URZ, URZ ;  /* 0x000000ff0a0b7290 */ /* 0x000fe4000fffe1ff */
[----:B------:R-:W-:Y:S02]  /*2520*/  @!UP0 USEL UR9, UR6, UR9, !UP3 ;  /* 0x0000000906098287 */ /* 0x000fe4000d800000 */
[----:B------:R-:W-:-:S02]  /*2530*/  UIMAD UR11, UR42, UR11, UR4 ;  /* 0x0000000b2a0b72a4 */ /* 0x000fc4000f8e0204 */
[----:B------:R-:W-:Y:S02]  /*2540*/  @!UP0 UIADD3 UR10, UPT, UPT, UR10, -UR9, URZ ;  /* 0x800000090a0a8290 */ /* 0x000fe4000fffe0ff */
[----:B------:R-:W-:Y:S02]  /*2550*/  @!UP0 UIMAD UR9, UR11, UR8, UR9 ;  /* 0x000000080b0982a4 */ /* 0x000fe4000f8e0209 */
[----:B------:R-:W-:Y:S02]  /*2560*/  @!UP0 UIMAD UR4, UR42, UR10, UR6 ;  /* 0x0000000a2a0482a4 */ /* 0x000fe4000f8e0206 */
[----:B------:R-:W-:Y:S02]  /*2570*/  UIMAD UR8, UR20, UR12, UR38 ;  /* 0x0000000c140872a4 */ /* 0x000fe4000f8e0226 */
[----:B------:R-:W-:Y:S01]  /*2580*/  UIMAD UR37, UR4, UR14, UR15 ;  /* 0x0000000e042572a4 */ /* 0x000fe2000f8e020f */
[----:B------:R-:W-:Y:S02]  /*2590*/  @!UP0 UMOV UR6, UR9 ;  /* 0x0000000900068c82 */ /* 0x000fe40008000000 */
[----:B------:R-:W-:-:S12]  /*25a0*/  UIMAD UR38, UR6, UR20, UR8 ;  /* 0x00000014062672a4 */ /* 0x000fd8000f8e0208 */
.L_x_41:
[----:B------:R-:W3:Y:S02]  /*25b0*/  LDCU UR4, c[0x0][0xb30] ;  /* 0x00016600ff0477ac */ /* 0x000ee40008000800 */
[----:B---3--:R-:W-:-:S09]  /*25c0*/  UISETP.NE.AND UP0, UPT, UR4, 0x1, UPT ;  /* 0x000000010400788c */ /* 0x008fd2000bf05270 */
[----:B------:R-:W-:Y:S05]  /*25d0*/  BRA.U UP0, `(.L_x_42) ;  /* 0x0000000100447547 */ /* 0x000fea000b800000 */
[----:B------:R-:W3:Y:S01]  /*25e0*/  LDCU.128 UR12, c[0x0][0xb10] ;  /* 0x00016200ff0c77ac */ /* 0x000ee20008000c00 */
[----:B------:R-:W4:Y:S01]  /*25f0*/  LDCU UR16, c[0x0][0xb0c] ;  /* 0x00016180ff1077ac */ /* 0x000f220008000800 */
[----:B------:R-:W1:Y:S01]  /*2600*/  LDCU UR17, c[0x0][0xb20] ;  /* 0x00016400ff1177ac */ /* 0x000e620008000800 */
[----:B---3--:R-:W-:Y:S02]  /*2610*/  UIMAD.WIDE.U32 UR10, UR38, UR12, URZ ;  /* 0x0000000c260a72a5 */ /* 0x008fe4000f8e00ff */
[----:B------:R-:W-:Y:S02]  /*2620*/  UIMAD.WIDE.U32 UR8, UR37, UR15, URZ ;  /* 0x0000000f250872a5 */ /* 0x000fe4000f8e00ff */
[----:B----4-:R-:W-:Y:S02]  /*2630*/  UISETP.NE.AND UP2, UPT, UR16, 0x1, UPT ;  /* 0x000000011000788c */ /* 0x010fe4000bf45270 */
[----:B------:R-:W-:Y:S01]  /*2640*/  UISETP.NE.AND UP0, UPT, UR14, 0x1, UPT ;  /* 0x000000010e00788c */ /* 0x000fe2000bf05270 */
[----:B------:R-:W-:-:S02]  /*2650*/  UMOV UR6, UR11 ;  /* 0x0000000b00067c82 */ /* 0x000fc40008000000 */
[----:B------:R-:W-:Y:S01]  /*2660*/  UMOV UR4, UR9 ;  /* 0x0000000900047c82 */ /* 0x000fe20008000000 */
[----:B------:R-:W-:Y:S02]  /*2670*/  USHF.R.U32.HI UR6, URZ, UR13, UR6 ;  /* 0x0000000dff067299 */ /* 0x000fe40008011606 */
[----:B-1----:R-:W-:Y:S02]  /*2680*/  USHF.R.U32.HI UR4, URZ, UR17, UR4 ;  /* 0x00000011ff047299 */ /* 0x002fe40008011604 */
[----:B------:R-:W-:Y:S02]  /*2690*/  USEL UR6, UR38, UR6, !UP2 ;  /* 0x0000000626067287 */ /* 0x000fe4000d000000 */
[----:B------:R-:W-:-:S04]  /*26a0*/  USEL UR4, UR37, UR4, !UP0 ;  /* 0x0000000425047287 */ /* 0x000fc8000c000000 */
[----:B------:R-:W-:Y:S02]  /*26b0*/  UIADD3 UR8, UPT, UPT, UR6, -UR4, URZ ;  /* 0x8000000406087290 */ /* 0x000fe4000fffe0ff */
[----:B------:R-:W-:Y:S02]  /*26c0*/  UIADD3 UR4, UPT, UPT, -UR6, UR4, URZ ;  /* 0x0000000406047290 */ /* 0x000fe4000fffe1ff */
[----:B------:R-:W-:Y:S02]  /*26d0*/  UIMAD UR37, UR8, UR14, UR37 ;  /* 0x0000000e082572a4 */ /* 0x000fe4000f8e0225 */
[----:B------:R-:W-:-:S12]  /*26e0*/  UIMAD UR38, UR4, UR16, UR38 ;  /* 0x00000010042672a4 */ /* 0x000fd8000f8e0226 */
.L_x_42:
[----:B------:R-:W-:Y:S01]  /*26f0*/  VIADD R11, R11, 0x1 ;  /* 0x000000010b0b7836 */ /* 0x000fe20000000000 */
[----:B------:R-:W-:Y:S01]  /*2700*/  PLOP3.LUT P1, PT, PT, PT, PT, 0x80, 0x8 ;  /* 0x000000000008781c */ /* 0x000fe20003f2f070 */
[----:B------:R-:W-:Y:S02]  /*2710*/  UIADD3 UR20, UPT, UPT, UR38, UR59, URZ ;  /* 0x0000003b26147290 */ /* 0x000fe4000fffe0ff */
[----:B------:R-:W-:Y:S01]  /*2720*/  UIADD3 UR30, UPT, UPT, UR37, UR62, URZ ;  /* 0x0000003e251e7290 */ /* 0x000fe2000fffe0ff */
[----:B------:R-:W-:-:S04]  /*2730*/  ISETP.NE.AND P0, PT, R11, 0x2, PT ;  /* 0x000000020b00780c */ /* 0x000fc80003f05270 */
[----:B------:R-:W-:Y:S02]  /*2740*/  SEL R3, RZ, 0x1, P0 ;  /* 0x00000001ff037807 */ /* 0x000fe40000000000 */
[----:B------:R-:W-:Y:S02]  /*2750*/  SEL R11, R11, RZ, P0 ;  /* 0x000000ff0b0b7207 */ /* 0x000fe40000000000 */
[----:B------:R-:W-:Y:S01]  /*2760*/  LOP3.LUT R10, R10, R3, RZ, 0x3c, !PT ;  /* 0x000000030a0a7212 */ /* 0x000fe200078e3cff */
[----:B------:R-:W-:Y:S06]  /*2770*/  BRA.U UP1, `(.L_x_43) ;  /* 0xfffffff1015c7547 */ /* 0x000fec000b83ffff */
[----:B------:R-:W-:Y:S01]  /*2780*/  UIADD3 UR7, UPT, UPT, UR7, 0x40, URZ ;  /* 0x0000004007077890 */ /* 0x000fe2000fffe0ff */
[----:B------:R-:W-:-:S03]  /*2790*/  SHF.L.U32 R3, R12, 0x1f, RZ ;  /* 0x0000001f0c037819 */ /* 0x000fc600000006ff */
[----:B------:R-:W-:-:S09]  /*27a0*/  ULEA UR4, UR5, UR7, 0x3 ;  /* 0x0000000705047291 */ /* 0x000fd2000f8e18ff */
[----:B------:R-:W3:Y:S02]  /*27b0*/  SYNCS.PHASECHK.TRANS64.TRYWAIT P0, [UR4], R3 ;  /* 0x00000003ff0075a7 */ /* 0x000ee40008001104 */
[----:B---3--:R-:W-:Y:S05]  /*27c0*/  @!P0 BRA `(.L_x_44) ;  /* 0x0000005400688947 */ /* 0x008fea0003800000 */
.L_x_122:
[----:B------:R-:W-:-:S04]  /*27d0*/  UIADD3 UR4, UPT, UPT, UR5, 0x1, URZ ;  /* 0x0000000105047890 */ /* 0x000fc8000fffe0ff */
[----:B------:R-:W-:-:S04]  /*27e0*/  UISETP.NE.AND UP0, UPT, UR4, 0x8, UPT ;  /* 0x000000080400788c */ /* 0x000fc8000bf05270 */
[----:B------:R-:W-:Y:S02]  /*27f0*/  USEL UR6, URZ, 0x1, UP0 ;  /* 0x00000001ff067887 */ /* 0x000fe40008000000 */
[----:B------:R-:W-:-:S04]  /*2800*/  USEL UR4, UR4, URZ, UP0 ;  /* 0x000000ff04047287 */ /* 0x000fc80008000000 */
[----:B------:R-:W-:Y:S01]  /*2810*/  ULEA UR5, UR4, UR7, 0x3 ;  /* 0x0000000704057291 */ /* 0x000fe2000f8e18ff */
[----:B------:R-:W-:-:S04]  /*2820*/  LOP3.LUT R2, R12, UR6, RZ, 0x3c, !PT ;  /* 0x000000060c027c12 */ /* 0x000fc8000f8e3cff */
[----:B-1----:R-:W-:-:S04]  /*2830*/  SHF.L.U32 R3, R2, 0x1f, RZ ;  /* 0x0000001f02037819 */ /* 0x002fc800000006ff */
[----:B------:R-:W1:Y:S02]  /*2840*/  SYNCS.PHASECHK.TRANS64.TRYWAIT P0, [UR5], R3 ;  /* 0x00000003ff0075a7 */ /* 0x000e640008001105 */
[----:B-1----:R-:W-:Y:S05]  /*2850*/  @!P0 BRA `(.L_x_45) ;  /* 0x00000054005c8947 */ /* 0x002fea0003800000 */
.L_x_124:
        /* <DEDUP_REMOVED lines=9> */
.L_x_126:
        /* <DEDUP_REMOVED lines=9> */
.L_x_128:
        /* <DEDUP_REMOVED lines=9> */
.L_x_130:
        /* <DEDUP_REMOVED lines=9> */
.L_x_132:
        /* <DEDUP_REMOVED lines=9> */
.L_x_134:
[----:B------:R-:W-:-:S04]  /*2b30*/  UIADD3 UR4, UPT, UPT, UR4, 0x1, URZ ;  /* 0x0000000104047890 */ /* 0x000fc8000fffe0ff */
[----:B------:R-:W-:-:S04]  /*2b40*/  UISETP.NE.AND UP0, UPT, UR4, 0x8, UPT ;  /* 0x000000080400788c */ /* 0x000fc8000bf05270 */
[----:B------:R-:W-:Y:S02]  /*2b50*/  USEL UR5, URZ, 0x1, UP0 ;  /* 0x00000001ff057887 */ /* 0x000fe40008000000 */
[----:B------:R-:W-:-:S04]  /*2b60*/  USEL UR4, UR4, URZ, UP0 ;  /* 0x000000ff04047287 */ /* 0x000fc80008000000 */
[----:B------:R-:W-:Y:S01]  /*2b70*/  ULEA UR4, UR4, UR7, 0x3 ;  /* 0x0000000704047291 */ /* 0x000fe2000f8e18ff */
[----:B-1----:R-:W-:-:S04]  /*2b80*/  LOP3.LUT R3, R2, UR5, RZ, 0x3c, !PT ;  /* 0x0000000502037c12 */ /* 0x002fc8000f8e3cff */
[----:B------:R-:W-:Y:S01]  /*2b90*/  SHF.L.U32 R3, R3, 0x1f, RZ ;  /* 0x0000001f03037819 */ /* 0x000fe200000006ff */
[----:B------:R-:W-:-:S07]  /*2ba0*/  IMAD.U32 R0, RZ, RZ, UR4 ;  /* 0x00000004ff007e24 */ /* 0x000fce000f8e00ff */
.L_x_51:
[----:B-1----:R1:W3:Y:S02]  /*2bb0*/  SYNCS.PHASECHK.TRANS64.TRYWAIT P0, [R0+URZ], R3 ;  /* 0x00000003000075a7 */ /* 0x0022e400080011ff */
[----:B---3--:R-:W-:Y:S05]  /*2bc0*/  @!P0 NANOSLEEP.SYNCS 0x989680 ;  /* 0x009896800000895d */ /* 0x008fea0003900000 */
[----:B------:R-:W3:Y:S02]  /*2bd0*/  @!P0 SYNCS.PHASECHK.TRANS64 P0, [R0+URZ], R3 ;  /* 0x00000003000085a7 */ /* 0x000ee400080010ff */
[----:B--23--:R-:W-:Y:S05]  /*2be0*/  @P0 EXIT ;  /* 0x000000000000094d */ /* 0x00cfea0003800000 */
[----:B------:R-:W-:Y:S05]  /*2bf0*/  BRA `(.L_x_51) ;  /* 0xfffffffc00ec7947 */ /* 0x000fea000383ffff */
.L_x_23:
[----:B------:R-:W2:Y:S02]  /*2c00*/  S2UR UR4, SR_CgaCtaId ;  /* 0x00000000000479c3 */ /* 0x000ea40000008800 */
[----:B--2---:R-:W-:-:S04]  /*2c10*/  UISETP.NE.AND UP0, UPT, UR4, URZ, UPT ;  /* 0x000000ff0400728c */ /* 0x004fc8000bf05270 */
[----:B------:R-:W-:-:S09]  /*2c20*/  UISETP.NE.OR UP0, UPT, UR18, 0x1, UP0 ;  /* 0x000000011200788c */ /* 0x000fd20008705670 */
[----:B------:R-:W-:Y:S05]  /*2c30*/  BRA.U UP0, `(.L_x_52) ;  /* 0x00000005004c7547 */ /* 0x000fea000b800000 */
[----:B------:R-:W2:Y:S01]  /*2c40*/  S2UR UR5, SR_CgaCtaId ;  /* 0x00000000000579c3 */ /* 0x000ea20000008800 */
[----:B------:R-:W-:Y:S01]  /*2c50*/  UMOV UR4, 0x400 ;  /* 0x0000040000047882 */ /* 0x000fe20000000000 */
[----:B------:R-:W-:Y:S01]  /*2c60*/  ISETP.GE.U32.AND P2, PT, R0, 0x4, PT ;  /* 0x000000040000780c */ /* 0x000fe20003f46070 */
[----:B------:R-:W-:Y:S01]  /*2c70*/  IMAD.MOV.U32 R12, RZ, RZ, 0x1 ;  /* 0x00000001ff0c7424 */ /* 0x000fe200078e00ff */
[----:B------:R-:W-:Y:S02]  /*2c80*/  CS2R R10, SRZ ;  /* 0x00000000000a7805 */ /* 0x000fe4000001ff00 */
[----:B------:R-:W-:Y:S01]  /*2c90*/  CS2R R8, SRZ ;  /* 0x0000000000087805 */ /* 0x000fe2000001ff00 */
[----:B--2---:R-:W-:-:S03]  /*2ca0*/  ULEA UR6, UR5, UR4, 0x18 ;  /* 0x0000000405067291 */ /* 0x004fc6000f8ec0ff */
[----:B------:R-:W-:-:S09]  /*2cb0*/  UMOV UR5, URZ ;  /* 0x000000ff00057c82 */ /* 0x000fd20008000000 */
.L_x_56:
[----:B------:R-:W-:Y:S02]  /*2cc0*/  LEA R2, R8, UR6, 0x3 ;  /* 0x0000000608027c11 */ /* 0x000fe4000f8e18ff */
[----:B------:R-:W-:-:S03]  /*2cd0*/  SHF.L.U32 R5, R9, 0x1f, RZ ;  /* 0x0000001f09057819 */ /* 0x000fc600000006ff */
[----:B------:R-:W-:Y:S01]  /*2ce0*/  VIADD R4, R2, 0x120 ;  /* 0x0000012002047836 */ /* 0x000fe20000000000 */
[----:B------:R-:W2:Y:S02]  /*2cf0*/  SYNCS.PHASECHK.TRANS64.TRYWAIT P0, [R2+URZ+0x110], R5 ;  /* 0x00011005020075a7 */ /* 0x000ea400080011ff */
[----:B--2---:R-:W-:Y:S05]  /*2d00*/  @!P0 BRA `(.L_x_53) ;  /* 0x0000005000c08947 */ /* 0x004fea0003800000 */
.L_x_135:
[----:B------:R-:W-:Y:S01]  /*2d10*/  ULEA UR4, UR5, UR6, 0x3 ;  /* 0x0000000605047291 */ /* 0x000fe2000f8e18ff */
[----:B------:R-:W-:Y:S02]  /*2d20*/  PRMT R4, RZ, 0x654, R4 ;  /* 0x00000654ff047816 */ /* 0x000fe40000000004 */
[----:B--2---:R-:W-:Y:S01]  /*2d30*/  SHF.L.U32 R5, R12, 0x1f, RZ ;  /* 0x0000001f0c057819 */ /* 0x004fe200000006ff */
[----:B------:R-:W-:Y:S01]  /*2d40*/  UIADD3 UR7, UPT, UPT, UR4, 0xb0, URZ ;  /* 0x000000b004077890 */ /* 0x000fe2000fffe0ff */
[----:B------:R2:W-:Y:S05]  /*2d50*/  SYNCS.ARRIVE.TRANS64.RED.A1T0 RZ, [R4+URZ], RZ ;  /* 0x000000ff04ff79a7 */ /* 0x0005ea00081004ff */
[----:B------:R-:W-:Y:S01]  /*2d60*/  IMAD.U32 R7, RZ, RZ, UR7 ;  /* 0x00000007ff077e24 */ /* 0x000fe2000f8e00ff */
[----:B------:R-:W3:Y:S04]  /*2d70*/  SYNCS.PHASECHK.TRANS64.TRYWAIT P0, [UR4+0xc0], R5 ;  /* 0x0000c005ff0075a7 */ /* 0x000ee80008001104 */
[----:B------:R-:W-:Y:S01]  /*2d80*/  PRMT R6, R0, 0x654, R7 ;  /* 0x0000065400067816 */ /* 0x000fe20000000007 */
[----:B--2---:R-:W-:Y:S01]  /*2d90*/  @!P2 IMAD.MOV.U32 R4, RZ, RZ, 0x10 ;  /* 0x00000010ff04a424 */ /* 0x004fe200078e00ff */
[----:B---3--:R-:W-:Y:S06]  /*2da0*/  @!P0 BRA `(.L_x_54) ;  /* 0x0000005000ac8947 */ /* 0x008fec0003800000 */
.L_x_137:
[----:B------:R-:W-:Y:S01]  /*2db0*/  ULEA UR8, UR5, UR6, 0x4 ;  /* 0x0000000605087291 */ /* 0x000fe2000f8e20ff */
[----:B------:R-:W-:Y:S01]  /*2dc0*/  SEL R3, R6, R3, !P2 ;  /* 0x0000000306037207 */ /* 0x000fe20005000000 */
[----:B------:R-:W-:Y:S01]  /*2dd0*/  UIADD3 UR9, UPT, UPT, UR4, 0xb0, URZ ;  /* 0x000000b004097890 */ /* 0x000fe2000fffe0ff */
[----:B--2---:R-:W-:Y:S01]  /*2de0*/  LEA R2, R11, UR6, 0x3 ;  /* 0x000000060b027c11 */ /* 0x004fe2000f8e18ff */
[----:B------:R-:W-:Y:S01]  /*2df0*/  UIADD3 UR8, UPT, UPT, UR8, 0x140, URZ ;  /* 0x0000014008087890 */ /* 0x000fe2000fffe0ff */
[----:B------:R-:W-:Y:S01]  /*2e00*/  SHF.L.U32 R5, R10, 0x1f, RZ ;  /* 0x0000001f0a057819 */ /* 0x000fe200000006ff */
[----:B------:R2:W-:Y:S01]  /*2e10*/  @!P2 SYNCS.ARRIVE.TRANS64.RED RZ, [R3+URZ], R4 ;  /* 0x0000000403ffa9a7 */ /* 0x0005e200080004ff */
[----:B------:R-:W-:Y:S01]  /*2e20*/  UIADD3 UR4, UPT, UPT, UR5, 0x1, URZ ;  /* 0x0000000105047890 */ /* 0x000fe2000fffe0ff */
[----:B------:R-:W-:-:S03]  /*2e30*/  VIADD R8, R8, 0x1 ;  /* 0x0000000108087836 */ /* 0x000fc60000000000 */
[----:B------:R-:W-:Y:S02]  /*2e40*/  UISETP.NE.AND UP0, UPT, UR4, 0x2, UPT ;  /* 0x000000020400788c */ /* 0x000fe4000bf05270 */
[----:B------:R-:W-:Y:S06]  /*2e50*/  UGETNEXTWORKID.BROADCAST [UR8], [UR9] ;  /* 0x00000000080073ca */ /* 0x000fec0008000100 */
[----:B------:R-:W-:Y:S01]  /*2e60*/  USEL UR7, URZ, 0x1, UP0 ;  /* 0x00000001ff077887 */ /* 0x000fe20008000000 */
[----:B------:R-:W-:Y:S01]  /*2e70*/  ISETP.NE.AND P0, PT, R8, 0x2, PT ;  /* 0x000000020800780c */ /* 0x000fe20003f05270 */
[----:B------:R-:W-:Y:S01]  /*2e80*/  USEL UR5, UR4, URZ, UP0 ;  /* 0x000000ff04057287 */ /* 0x000fe20008000000 */
[----:B------:R-:W3:Y:S03]  /*2e90*/  SYNCS.PHASECHK.TRANS64.TRYWAIT P1, [R2+URZ+0xb0], R5 ;  /* 0x0000b005020075a7 */ /* 0x000ee600080211ff */
[----:B------:R-:W-:Y:S01]  /*2ea0*/  LOP3.LUT R12, R12, UR7, RZ, 0x3c, !PT ;  /* 0x000000070c0c7c12 */ /* 0x000fe2000f8e3cff */
[----:B--23--:R-:W-:Y:S07]  /*2eb0*/  @!P1 BRA `(.L_x_55) ;  /* 0x0000005000809947 */ /* 0x00cfee0003800000 */
.L_x_138:
[C---:B------:R-:W-:Y:S01]  /*2ec0*/  LEA R4, R11.reuse, UR6, 0x4 ;  /* 0x000000060b047c11 */ /* 0x040fe2000f8e20ff */
[----:B--2---:R-:W-:Y:S01]  /*2ed0*/  VIADD R2, R2, 0xc0 ;  /* 0x000000c002027836 */ /* 0x004fe20000000000 */
[----:B------:R-:W-:Y:S01]  /*2ee0*/  SEL R8, R8, RZ, P0 ;  /* 0x000000ff08087207 */ /* 0x000fe20000000000 */
[----:B------:R-:W-:-:S03]  /*2ef0*/  VIADD R11, R11, 0x1 ;  /* 0x000000010b0b7836 */ /* 0x000fc60000000000 */
[----:B------:R-:W2:Y:S01]  /*2f00*/  LDS.128 R4, [R4+0x140] ;  /* 0x0001400004047984 */ /* 0x000ea20000000c00 */
[----:B------:R-:W-:Y:S02]  /*2f10*/  PRMT R2, RZ, 0x654, R2 ;  /* 0x00000654ff027816 */ /* 0x000fe40000000002 */
[C---:B------:R-:W-:Y:S01]  /*2f20*/  ISETP.NE.AND P1, PT, R11.reuse, 0x2, PT ;  /* 0x000000020b00780c */ /* 0x040fe20003f25270 */
[----:B------:R-:W-:Y:S01]  /*2f30*/  @!PT LDS RZ, [RZ] ;  /* 0x00000000fffff984 */ /* 0x000fe20000000800 */
[----:B------:R-:W-:Y:S01]  /*2f40*/  @!PT LDS RZ, [RZ] ;  /* 0x00000000fffff984 */ /* 0x000fe20000000800 */
[----:B------:R-:W-:Y:S01]  /*2f50*/  @!PT LDS RZ, [RZ] ;  /* 0x00000000fffff984 */ /* 0x000fe20000000800 */
[----:B------:R-:W-:Y:S01]  /*2f60*/  @!PT LDS RZ, [RZ] ;  /* 0x00000000fffff984 */ /* 0x000fe20000000800 */
[----:B------:R3:W-:Y:S06]  /*2f70*/  MEMBAR.ALL.CTA ;  /* 0x0000000000007992 */ /* 0x0007ec0000008000 */
[----:B---3--:R-:W3:Y:S01]  /*2f80*/  FENCE.VIEW.ASYNC.S ;  /* 0x00000000000073c6 */ /* 0x008ee20000000000 */
[----:B------:R-:W-:Y:S01]  /*2f90*/  SEL R11, R11, RZ, P1 ;  /* 0x000000ff0b0b7207 */ /* 0x000fe20000800000 */
[----:B---3--:R3:W-:Y:S01]  /*2fa0*/  SYNCS.ARRIVE.TRANS64.RED.A1T0 RZ, [R2+URZ], RZ ;  /* 0x000000ff02ff79a7 */ /* 0x0087e200081004ff */
[----:B--2---:R-:W-:-:S02]  /*2fb0*/  LOP3.LUT P3, RZ, R6, 0x1, RZ, 0xc0, !PT ;  /* 0x0000000106ff7812 */ /* 0x004fc4000786c0ff */
[----:B------:R-:W-:-:S04]  /*2fc0*/  SEL R5, RZ, 0x1, P1 ;  /* 0x00000001ff057807 */ /* 0x000fc80000800000 */
[----:B------:R-:W-:Y:S02]  /*2fd0*/  LOP3.LUT R10, R10, R5, RZ, 0x3c, !PT ;  /* 0x000000050a0a7212 */ /* 0x000fe400078e3cff */
[----:B---3--:R-:W-:-:S04]  /*2fe0*/  SEL R2, RZ, 0x1, P0 ;  /* 0x00000001ff027807 */ /* 0x008fc80000000000 */
[----:B------:R-:W-:Y:S01]  /*2ff0*/  LOP3.LUT R9, R9, R2, RZ, 0x3c, !PT ;  /* 0x0000000209097212 */ /* 0x000fe200078e3cff */
[----:B------:R-:W-:Y:S06]  /*3000*/  @P3 BRA `(.L_x_56) ;  /* 0xfffffffc002c3947 */ /* 0x000fec000383ffff */
[----:B------:R-:W-:Y:S01]  /*3010*/  ULEA UR4, UR5, UR6, 0x3 ;  /* 0x0000000605047291 */ /* 0x000fe2000f8e18ff */
[----:B------:R-:W-:-:S08]  /*3020*/  SHF.L.U32 R3, R12, 0x1f, RZ ;  /* 0x0000001f0c037819 */ /* 0x000fd000000006ff */
[----:B------:R-:W2:Y:S02]  /*3030*/  SYNCS.PHASECHK.TRANS64 P0, [UR4+0xc0], R3 ;  /* 0x0000c003ff0075a7 */ /* 0x000ea40008001004 */
[----:B--2---:R-:W-:Y:S05]  /*3040*/  @P0 BRA `(.L_x_57) ;  /* 0x0000000000080947 */ /* 0x004fea0003800000 */
[----:B------:R-:W2:Y:S02]  /*3050*/  SYNCS.PHASECHK.TRANS64.TRYWAIT P0, [UR4+0xc0], R3 ;  /* 0x0000c003ff0075a7 */ /* 0x000ea40008001104 */
[----:B--2---:R-:W-:Y:S05]  /*3060*/  @!P0 BRA `(.L_x_58) ;  /* 0x0000005000288947 */ /* 0x004fea0003800000 */
.L_x_57:
[----:B------:R-:W-:-:S04]  /*3070*/  UIADD3 UR7, UPT, UPT, UR5, 0x1, URZ ;  /* 0x0000000105077890 */ /* 0x000fc8000fffe0ff */
[----:B------:R-:W-:-:S04]  /*3080*/  UISETP.NE.AND UP0, UPT, UR7, 0x2, UPT ;  /* 0x000000020700788c */ /* 0x000fc8000bf05270 */
[----:B------:R-:W-:Y:S02]  /*3090*/  USEL UR8, URZ, 0x1, UP0 ;  /* 0x00000001ff087887 */ /* 0x000fe40008000000 */
[----:B------:R-:W-:-:S04]  /*30a0*/  USEL UR7, UR7, URZ, UP0 ;  /* 0x000000ff07077287 */ /* 0x000fc80008000000 */
[----:B------:R-:W-:Y:S01]  /*30b0*/  ULEA UR7, UR7, UR6, 0x3 ;  /* 0x0000000607077291 */ /* 0x000fe2000f8e18ff */
[----:B--2---:R-:W-:-:S04]  /*30c0*/  LOP3.LUT R3, R12, UR8, RZ, 0x3c, !PT ;  /* 0x000000080c037c12 */ /* 0x004fc8000f8e3cff */
[----:B------:R-:W-:-:S04]  /*30d0*/  SHF.L.U32 R0, R3, 0x1f, RZ ;  /* 0x0000001f03007819 */ /* 0x000fc800000006ff */
[----:B------:R-:W2:Y:S02]  /*30e0*/  SYNCS.PHASECHK.TRANS64 P0, [UR7+0xc0], R0 ;  /* 0x0000c000ff0075a7 */ /* 0x000ea40008001007 */
[----:B-12---:R-:W-:Y:S05]  /*30f0*/  @P0 EXIT ;  /* 0x000000000000094d */ /* 0x006fea0003800000 */
[----:B------:R-:W-:Y:S02]  /*3100*/  SHF.L.U32 R3, R3, 0x1f, RZ ;  /* 0x0000001f03037819 */ /* 0x000fe400000006ff */
[----:B------:R-:W-:-:S07]  /*3110*/  MOV R0, UR7 ;  /* 0x0000000700007c02 */ /* 0x000fce0008000f00 */
.L_x_59:
[----:B-1----:R1:W2:Y:S02]  /*3120*/  SYNCS.PHASECHK.TRANS64.TRYWAIT P0, [R0+URZ+0xc0], R3 ;  /* 0x0000c003000075a7 */ /* 0x0022a400080011ff */
[----:B--2---:R-:W-:Y:S05]  /*3130*/  @!P0 NANOSLEEP.SYNCS 0x989680 ;  /* 0x009896800000895d */ /* 0x004fea0003900000 */
[----:B------:R-:W2:Y:S02]  /*3140*/  @!P0 SYNCS.PHASECHK.TRANS64 P0, [R0+URZ+0xc0], R3 ;  /* 0x0000c003000085a7 */ /* 0x000ea400080010ff */
[----:B--2---:R-:W-:Y:S05]  /*3150*/  @P0 EXIT ;  /* 0x000000000000094d */ /* 0x004fea0003800000 */
[----:B------:R-:W-:Y:S05]  /*3160*/  BRA `(.L_x_59) ;  /* 0xfffffffc00ec7947 */ /* 0x000fea000383ffff */
.L_x_52:
[----:B------:R-:W-:Y:S05]  /*3170*/  BRA.U UP5, `(.L_x_60) ;  /* 0x0000000d05d87547 */ /* 0x000fea000b800000 */
[----:B------:R-:W2:Y:S01]  /*3180*/  S2UR UR7, SR_CgaCtaId ;  /* 0x00000000000779c3 */ /* 0x000ea20000008800 */
[----:B------:R-:W-:Y:S01]  /*3190*/  UMOV UR4, 0x40 ;  /* 0x0000004000047882 */ /* 0x000fe20000000000 */
[----:B------:R-:W-:Y:S01]  /*31a0*/  NOP ;  /* 0x0000000000007918 */ /* 0x000fe20000000000 */
[----:B------:R-:W-:Y:S01]  /*31b0*/  UMOV UR6, 0x400 ;  /* 0x0000040000067882 */ /* 0x000fe20000000000 */
[----:B--2---:R-:W-:Y:S02]  /*31c0*/  ULEA UR5, UR7, UR4, 0x18 ;  /* 0x0000000407057291 */ /* 0x004fe4000f8ec0ff */
[----:B------:R-:W-:-:S07]  /*31d0*/  ULEA UR6, UR7, UR6, 0x18 ;  /* 0x0000000607067291 */ /* 0x000fce000f8ec0ff */
[----:B------:R-:W2:Y:S02]  /*31e0*/  LDS.U8 R0, [UR5+0x1c] ;  /* 0x00001c05ff007984 */ /* 0x000ea40008000000 */
[----:B--2---:R-:W-:-:S13]  /*31f0*/  ISETP.NE.AND P0, PT, R0, RZ, PT ;  /* 0x000000ff0000720c */ /* 0x004fda0003f05270 */
[----:B------:R-:W-:Y:S05]  /*3200*/  @P0 BRA `(.L_x_61) ;  /* 0x0000000000580947 */ /* 0x000fea0003800000 */
[----:B------:R-:W-:-:S13]  /*3210*/  ELECT P0, URZ, PT ;  /* 0x0000000000ff782f */ /* 0x000fda0003800000 */
[----:B------:R-:W-:Y:S05]  /*3220*/  @!P0 BRA `(.L_x_62) ;  /* 0x0000000000608947 */ /* 0x000fea0003800000 */
[----:B------:R-:W-:Y:S01]  /*3230*/  UMOV UR4, 0x10 ;  /* 0x0000001000047882 */ /* 0x000fe20000000000 */
[----:B------:R-:W-:Y:S01]  /*3240*/  HFMA2 R0, -RZ, RZ, 0, 5.9604644775390625e-08 ;  /* 0x00000001ff007431 */ /* 0x000fe200000001ff */
[----:B------:R-:W-:-:S03]  /*3250*/  MOV R3, 0xffff ;  /* 0x0000ffff00037802 */ /* 0x000fc60000000f00 */
[----:B------:R-:W-:Y:S04]  /*3260*/  DEPBAR.LE SB2, 0x36 ;  /* 0x0000ad800000791a */ /* 0x000fe80000000000 */
[----:B------:R-:W2:Y:S02]  /*3270*/  UTCATOMSWS.FIND_AND_SET.ALIGN UP0, UR4, UR4 ;  /* 0x00000004000475e3 */ /* 0x000ea40008000800 */
[----:B--2---:R-:W-:Y:S01]  /*3280*/  MOV R4, UR4 ;  /* 0x0000000400047c02 */ /* 0x004fe20008000f00 */
[----:B------:R-:W-:Y:S06]  /*3290*/  BRA.U UP0, `(.L_x_63) ;  /* 0x0000000100187547 */ /* 0x000fec000b800000 */
.L_x_64:
[----:B------:R-:W-:Y:S05]  /*32a0*/  NANOSLEEP 0x64 ;  /* 0x000000640000795d */ /* 0x000fea0003800000 */
[----:B------:R-:W-:-:S05]  /*32b0*/  UMOV UR4, 0x10 ;  /* 0x0000001000047882 */ /* 0x000fca0000000000 */
[----:B------:R-:W-:Y:S04]  /*32c0*/  DEPBAR.LE SB2, 0x36 ;  /* 0x0000ad800000791a */ /* 0x000fe80000000000 */
[----:B------:R-:W2:Y:S02]  /*32d0*/  UTCATOMSWS.FIND_AND_SET.ALIGN UP0, UR4, UR4 ;  /* 0x00000004000475e3 */ /* 0x000ea40008000800 */
[----:B--2---:R-:W-:Y:S01]  /*32e0*/  MOV R4, UR4 ;  /* 0x0000000400047c02 */ /* 0x004fe20008000f00 */
[----:B------:R-:W-:Y:S05]  /*32f0*/  BRA.U !UP0, `(.L_x_64) ;  /* 0xfffffffd08e87547 */ /* 0x000fea000b83ffff */
.L_x_63:
[-C--:B------:R-:W-:Y:S02]  /*3300*/  SHF.L.U32 R3, R3, R4.reuse, RZ ;  /* 0x0000000403037219 */ /* 0x080fe400000006ff */
[----:B------:R-:W-:Y:S01]  /*3310*/  SHF.L.U32 R0, R0, R4, RZ ;  /* 0x0000000400007219 */ /* 0x000fe200000006ff */
[----:B------:R-:W-:Y:S02]  /*3320*/  IMAD.SHL.U32 R4, R4, 0x20, RZ ;  /* 0x0000002004047824 */ /* 0x000fe400078e00ff */
[----:B------:R2:W-:Y:S04]  /*3330*/  ATOMS.OR RZ, [UR5+0x14], R3 ;  /* 0x00001403ffff798c */ /* 0x0005e8000b000005 */
[----:B------:R2:W-:Y:S04]  /*3340*/  ATOMS.OR RZ, [UR5+0x18], R0 ;  /* 0x00001800ffff798c */ /* 0x0005e8000b000005 */
[----:B------:R2:W-:Y:S01]  /*3350*/  STS [UR6+0x160], R4 ;  /* 0x00016004ff007988 */ /* 0x0005e20008000806 */
[----:B------:R-:W-:Y:S05]  /*3360*/  BRA `(.L_x_62) ;  /* 0x0000000000107947 */ /* 0x000fea0003800000 */
.L_x_61:
[----:B------:R-:W-:Y:S02]  /*3370*/  MOV R0, 0xffffffff ;  /* 0xffffffff00007802 */ /* 0x000fe40000000f00 */
[----:B------:R-:W-:-:S03]  /*3380*/  MOV R4, 0x33b0 ;  /* 0x000033b000047802 */ /* 0x000fc60000000f00 */
[----:B------:R2:W-:Y:S04]  /*3390*/  STS [UR6+0x160], R0 ;  /* 0x00016000ff007988 */ /* 0x0005e80008000806 */
[----:B-12--5:R-:W-:Y:S05]  /*33a0*/  CALL.REL.NOINC `($__internal_1_$__cuda_sm10x_tcgen05_guardrail_trap_phase_invalid_during_alloc) ;  /* 0x0000005000e47944 */ /* 0x026fea0003c00000 */
.L_x_62:
[----:B------:R-:W-:Y:S05]  /*33b0*/  WARPSYNC.ALL ;  /* 0x0000000000007948 */ /* 0x000fea0003800000 */
[----:B------:R-:W3:Y:S01]  /*33c0*/  S2UR UR4, SR_CgaCtaId ;  /* 0x00000000000479c3 */ /* 0x000ee20000008800 */
[----:B------:R-:W-:Y:S01]  /*33d0*/  UMOV UR26, 0x400 ;  /* 0x00000400001a7882 */ /* 0x000fe20000000000 */
[----:B------:R-:W-:-:S06]  /*33e0*/  NOP ;  /* 0x0000000000007918 */ /* 0x000fcc0000000000 */
[----:B------:R-:W-:Y:S06]  /*33f0*/  BAR.ARV 0x6, 0xa0 ;  /* 0x0182800000007b1d */ /* 0x000fec0000002000 */
[----:B------:R-:W4:Y:S01]  /*3400*/  LDCU UR5, c[0x0][0x38c] ;  /* 0x00007180ff0577ac */ /* 0x000f220008000800 */
[----:B------:R-:W-:Y:S01]  /*3410*/  LOP3.LUT R2, R2, 0xffff, RZ, 0xc0, !PT ;  /* 0x0000ffff02027812 */ /* 0x000fe200078ec0ff */
[----:B------:R-:W-:Y:S01]  /*3420*/  IMAD.MOV.U32 R11, RZ, RZ, 0x1 ;  /* 0x00000001ff0b7424 */ /* 0x000fe200078e00ff */
[----:B------:R-:W-:Y:S01]  /*3430*/  CS2R R8, SRZ ;  /* 0x0000000000087805 */ /* 0x000fe2000001ff00 */
[----:B------:R-:W1:Y:S01]  /*3440*/  LDCU UR7, c[0x0][0x38c] ;  /* 0x00007180ff0777ac */ /* 0x000e620008000800 */
[----:B------:R-:W-:Y:S01]  /*3450*/  R2UR UR27, R2 ;  /* 0x00000000021b72ca */ /* 0x000fe200000e0000 */
[----:B------:R-:W-:Y:S01]  /*3460*/  IMAD.MOV.U32 R10, RZ, RZ, RZ ;  /* 0x000000ffff0a7224 */ /* 0x000fe200078e00ff */
[----:B------:R-:W-:Y:S01]  /*3470*/  UMOV UR30, URZ ;  /* 0x000000ff001e7c82 */ /* 0x000fe20008000000 */
[----:B------:R-:W-:Y:S01]  /*3480*/  UMOV UR24, URZ ;  /* 0x000000ff00187c82 */ /* 0x000fe20008000000 */
[----:B---3--:R-:W-:Y:S01]  /*3490*/  ULEA UR26, UR4, UR26, 0x18 ;  /* 0x0000001a041a7291 */ /* 0x008fe2000f8ec0ff */
[----:B------:R-:W-:Y:S01]  /*34a0*/  UMOV UR38, 0x0 ;  /* 0x0000000000267882 */ /* 0x000fe20000000000 */
[----:B------:R-:W-:-:S02]  /*34b0*/  UMOV UR39, 0x4200490 ;  /* 0x0420049000277882 */ /* 0x000fc40000000000 */
[----:B------:R-:W-:Y:S02]  /*34c0*/  UIADD3 UR4, UPT, UPT, UR26, 0x4400, URZ ;  /* 0x000044001a047890 */ /* 0x000fe4000fffe0ff */
[----:B------:R-:W-:Y:S02]  /*34d0*/  UIADD3 UR6, UPT, UPT, UR26, 0x14400, URZ ;  /* 0x000144001a067890 */ /* 0x000fe4000fffe0ff */
[----:B----4-:R-:W-:Y:S01]  /*34e0*/  UIADD3 UR5, UPT, UPT, UR5, 0x7f, URZ ;  /* 0x0000007f05057890 */ /* 0x010fe2000fffe0ff */
[----:B--2---:R-:W2:Y:S01]  /*34f0*/  LDS R0, [UR26+0x160] ;  /* 0x0001601aff007984 */ /* 0x004ea20008000800 */
[----:B-1----:R-:W-:Y:S01]  /*3500*/  UMOV UR36, 0x0 ;  /* 0x0000000000247882 */ /* 0x002fe20000000000 */
[----:B------:R-:W-:Y:S01]  /*3510*/  UMOV UR37, 0x4200490 ;  /* 0x0420049000257882 */ /* 0x000fe20000000000 */
[----:B------:R-:W-:Y:S02]  /*3520*/  USHF.R.S32.HI UR40, URZ, 0x1f, UR5 ;  /* 0x0000001fff287899 */ /* 0x000fe40008011405 */
[----:B------:R-:W-:-:S02]  /*3530*/  UISETP.GE.AND UP4, UPT, UR7, 0x1, UPT ;  /* 0x000000010700788c */ /* 0x000fc4000bf86270 */
[----:B------:R-:W-:Y:S02]  /*3540*/  ULEA.HI UR40, UR40, UR5, URZ, 0x7 ;  /* 0x0000000528287291 */ /* 0x000fe4000f8f38ff */
[----:B------:R-:W-:Y:S02]  /*3550*/  USHF.R.U32.HI UR5, URZ, 0x4, UR4 ;  /* 0x00000004ff057899 */ /* 0x000fe40008011604 */
[----:B------:R-:W-:Y:S02]  /*3560*/  USHF.R.S32.HI UR40, URZ, 0x7, UR40 ;  /* 0x00000007ff287899 */ /* 0x000fe40008011428 */
[----:B------:R-:W-:Y:S02]  /*3570*/  USHF.R.U32.HI UR4, URZ, 0x4, UR6 ;  /* 0x00000004ff047899 */ /* 0x000fe40008011606 */
[----:B------:R-:W-:Y:S02]  /*3580*/  UISETP.LT.AND UP0, UPT, UR40, 0x1, UPT ;  /* 0x000000012800788c */ /* 0x000fe4000bf01270 */
[----:B------:R-:W-:-:S02]  /*3590*/  ULOP3.LUT UR5, UR5, 0x3fff, URZ, 0xc0, !UPT ;  /* 0x00003fff05057892 */ /* 0x000fc4000f8ec0ff */
[----:B------:R-:W-:Y:S02]  /*35a0*/  ULOP3.LUT UR4, UR4, 0x3fff, URZ, 0xc0, !UPT ;  /* 0x00003fff04047892 */ /* 0x000fe4000f8ec0ff */
[----:B------:R-:W-:Y:S02]  /*35b0*/  USEL UR41, UR40, 0x1, !UP0 ;  /* 0x0000000128297887 */ /* 0x000fe4000c000000 */
[----:B------:R-:W-:Y:S02]  /*35c0*/  ULOP3.LUT UR28, UR5, 0x10000, URZ, 0xfc, !UPT ;  /* 0x00010000051c7892 */ /* 0x000fe4000f8efcff */
[----:B------:R-:W-:Y:S02]  /*35d0*/  ULOP3.LUT UR29, UR4, 0x10000, URZ, 0xfc, !UPT ;  /* 0x00010000041d7892 */ /* 0x000fe4000f8efcff */
[----:B------:R-:W-:Y:S01]  /*35e0*/  UIADD3 UR41, UPT, UPT, -UR41, URZ, URZ ;  /* 0x000000ff29297290 */ /* 0x000fe2000fffe1ff */
[----:B------:R-:W-:Y:S01]  /*35f0*/  UMOV UR34, 0x0 ;  /* 0x0000000000227882 */ /* 0x000fe20000000000 */
[----:B------:R-:W-:Y:S01]  /*3600*/  UMOV UR35, 0x4200490 ;  /* 0x0420049000237882 */ /* 0x000fe20000000000 */
[----:B------:R-:W-:Y:S01]  /*3610*/  UMOV UR32, 0x0 ;  /* 0x0000000000207882 */ /* 0x000fe20000000000 */
[----:B------:R-:W-:Y:S01]  /*3620*/  UMOV UR33, 0x4200490 ;  /* 0x0420049000217882 */ /* 0x000fe20000000000 */
[----:B--2---:R-:W-:-:S15]  /*3630*/  R2UR UR42, R0 ;  /* 0x00000000002a72ca */ /* 0x004fde00000e0000 */
.L_x_71:
[----:B------:R-:W-:Y:S02]  /*3640*/  LEA R0, R10, UR26, 0x3 ;  /* 0x0000001a0a007c11 */ /* 0x000fe4000f8e18ff */
[----:B------:R-:W-:Y:S02]  /*3650*/  SHF.L.U32 R5, R9, 0x1f, RZ ;  /* 0x0000001f09057819 */ /* 0x000fe400000006ff */
[----:B------:R-:W-:Y:S01]  /*3660*/  PLOP3.LUT P0, PT, PT, PT, UP4, 0x80, 0x8 ;  /* 0x000000000008781c */ /* 0x000fe20003f0f048 */
[----:B------:R-:W-:Y:S01]  /*3670*/  VIADD R3, R0, 0xc0 ;  /* 0x000000c000037836 */ /* 0x000fe20000000000 */
[----:B-1----:R-:W1:Y:S02]  /*3680*/  SYNCS.PHASECHK.TRANS64.TRYWAIT P1, [R0+URZ+0xb0], R5 ;  /* 0x0000b005000075a7 */ /* 0x002e6400080211ff */
[----:B-1-3--:R-:W-:Y:S09]  /*3690*/  @!P1 BRA `(.L_x_65) ;  /* 0x0000004800b49947 */ /* 0x00aff20003800000 */
.L_x_140:
[----:B------:R-:W-:Y:S01]  /*36a0*/  LEA R4, R10, UR26, 0x4 ;  /* 0x0000001a0a047c11 */ /* 0x000fe2000f8e20ff */
[----:B------:R-:W-:Y:S01]  /*36b0*/  @UP4 ULEA UR4, UR24, UR26, 0x3 ;  /* 0x0000001a18044291 */ /* 0x000fe2000f8e18ff */
[----:B------:R-:W-:Y:S01]  /*36c0*/  PLOP3.LUT P2, PT, PT, PT, PT, 0x80, 0x8 ;  /* 0x000000000008781c */ /* 0x000fe20003f4f070 */
[----:B------:R-:W-:Y:S01]  /*36d0*/  ULEA UR31, UR30, UR26, 0x3 ;  /* 0x0000001a1e1f7291 */ /* 0x000fe2000f8e18ff */
[----:B------:R-:W-:Y:S02]  /*36e0*/  PRMT R3, RZ, 0x654, R3 ;  /* 0x00000654ff037816 */ /* 0x000fe40000000003 */
[----:B-1----:R-:W1:Y:S01]  /*36f0*/  LDS.128 R4, [R4+0x140] ;  /* 0x0001400004047984 */ /* 0x002e620000000c00 */
[----:B------:R-:W-:Y:S02]  /*3700*/  @P0 SHF.L.U32 R2, R8, 0x1f, RZ ;  /* 0x0000001f08020819 */ /* 0x000fe400000006ff */
[----:B------:R-:W-:Y:S01]  /*3710*/  SHF.L.U32 R0, R11, 0x1f, RZ ;  /* 0x0000001f0b007819 */ /* 0x000fe200000006ff */
[----:B------:R-:W-:Y:S01]  /*3720*/  @!PT LDS RZ, [RZ] ;  /* 0x00000000fffff984 */ /* 0x000fe20000000800 */
[----:B------:R-:W-:Y:S01]  /*3730*/  @!PT LDS RZ, [RZ] ;  /* 0x00000000fffff984 */ /* 0x000fe20000000800 */
[----:B------:R-:W-:Y:S01]  /*3740*/  @!PT LDS RZ, [RZ] ;  /* 0x00000000fffff984 */ /* 0x000fe20000000800 */
[----:B------:R-:W-:Y:S01]  /*3750*/  @!PT LDS RZ, [RZ] ;  /* 0x00000000fffff984 */ /* 0x000fe20000000800 */
[----:B------:R2:W-:Y:S06]  /*3760*/  MEMBAR.ALL.CTA ;  /* 0x0000000000007992 */ /* 0x0005ec0000008000 */
[----:B--2---:R-:W2:Y:S02]  /*3770*/  FENCE.VIEW.ASYNC.S ;  /* 0x00000000000073c6 */ /* 0x004ea40000000000 */
[----:B--2---:R2:W-:Y:S01]  /*3780*/  SYNCS.ARRIVE.TRANS64.RED.A1T0 RZ, [R3+URZ], RZ ;  /* 0x000000ff03ff79a7 */ /* 0x0045e200081004ff */
[----:B------:R2:W3:Y:S01]  /*3790*/  @P0 SYNCS.PHASECHK.TRANS64.TRYWAIT P2, [UR4], R2 ;  /* 0x00000002ff0005a7 */ /* 0x0004e20008041104 */
[----:B------:R-:W-:Y:S01]  /*37a0*/  ULEA.HI UR4, UR30, UR30, URZ, 0x1 ;  /* 0x0000001e1e047291 */ /* 0x000fe2000f8f08ff */
[----:B-1----:R-:W-:-:S03]  /*37b0*/  LOP3.LUT P1, RZ, R6, 0x1, RZ, 0xc0, !PT ;  /* 0x0000000106ff7812 */ /* 0x002fc6000782c0ff */
[----:B------:R-:W-:Y:S02]  /*37c0*/  USHF.L.U32 UR11, UR4, 0x6, URZ ;  /* 0x00000006040b7899 */ /* 0x000fe400080006ff */
[----:B------:R-:W-:Y:S02]  /*37d0*/  ULOP3.LUT UR4, UR4, 0xffe, URZ, 0xc0, !UPT ;  /* 0x00000ffe04047892 */ /* 0x000fe4000f8ec0ff */
[----:B------:R-:W-:Y:S02]  /*37e0*/  ULOP3.LUT UR11, UR11, 0xffffff80, URZ, 0xc0, !UPT ;  /* 0xffffff800b0b7892 */ /* 0x000fe4000f8ec0ff */
[----:B------:R-:W-:Y:S02]  /*37f0*/  UIADD3 UR4, UPT, UPT, -UR4, UR30, URZ ;  /* 0x0000001e04047290 */ /* 0x000fe4000fffe1ff */
[----:B------:R-:W-:Y:S01]  /*3800*/  UIADD3 UR11, UPT, UPT, UR42, UR11, URZ ;  /* 0x0000000b2a0b7290 */ /* 0x000fe2000fffe0ff */
[----:B------:R-:W1:Y:S03]  /*3810*/  SYNCS.PHASECHK.TRANS64.TRYWAIT P0, [UR31+0xf0], R0 ;  /* 0x0000f000ff0075a7 */ /* 0x000e66000800111f */
[----:B------:R-:W-:Y:S01]  /*3820*/  ULEA UR11, UR4, UR11, 0x14 ;  /* 0x0000000b040b7291 */ /* 0x000fe2000f8ea0ff */
[----:B-123--:R-:W-:Y:S11]  /*3830*/  @!P0 BRA `(.L_x_66) ;  /* 0x0000004800608947 */ /* 0x00eff60003800000 */
.L_x_142:
[----:B------:R-:W-:Y:S01]  /*3840*/  IADD3 R10, PT, PT, R10, 0x1, RZ ;  /* 0x000000010a0a7810 */ /* 0x000fe20007ffe0ff */
[----:B------:R-:W-:Y:S06]  /*3850*/  BRA.U !UP4, `(.L_x_67) ;  /* 0x000000010cc07547 */ /* 0x000fec000b800000 */
[----:B------:R-:W-:Y:S01]  /*3860*/  UPLOP3.LUT UP2, UPT, UPT, UPT, UPT, 0x40, 0x4 ;  /* 0x000000000004789c */ /* 0x000fe20003f4e870 */
[----:B------:R-:W-:Y:S01]  /*3870*/  UMOV UR23, UR41 ;  /* 0x0000002900177c82 */ /* 0x000fe20008000000 */
[----:B------:R-:W-:Y:S01]  /*3880*/  UMOV UR22, UR40 ;  /* 0x0000002800167c82 */ /* 0x000fe20008000000 */
[----:B------:R-:W-:-:S08]  /*3890*/  UMOV UR10, UR24 ;  /* 0x00000018000a7c82 */ /* 0x000fd00008000000 */
.L_x_70:
[----:B------:R-:W-:Y:S02]  /*38a0*/  UIADD3 UR23, UPT, UPT, UR23, 0x1, URZ ;  /* 0x0000000117177890 */ /* 0x000fe4000fffe0ff */
[----:B--2---:R-:W-:Y:S02]  /*38b0*/  ULEA UR5, UR10, UR26, 0x3 ;  /* 0x0000001a0a057291 */ /* 0x004fe4000f8e18ff */
[----:B------:R-:W-:Y:S01]  /*38c0*/  UISETP.NE.AND UP3, UPT, UR23, URZ, UPT ;  /* 0x000000ff1700728c */ /* 0x000fe2000bf65270 */
[----:B---3--:R-:W-:Y:S10]  /*38d0*/  @P2 BRA `(.L_x_68) ;  /* 0x00000000000c2947 */ /* 0x008ff40003800000 */
[----:B-1----:R-:W-:Y:S04]  /*38e0*/  SHF.L.U32 R3, R8, 0x1f, RZ ;  /* 0x0000001f08037819 */ /* 0x002fe800000006ff */
[----:B------:R-:W1:Y:S02]  /*38f0*/  SYNCS.PHASECHK.TRANS64.TRYWAIT P0, [UR5], R3 ;  /* 0x00000003ff0075a7 */ /* 0x000e640008001105 */
[----:B-1----:R-:W-:Y:S05]  /*3900*/  @!P0 BRA `(.L_x_69) ;  /* 0x0000004800448947 */ /* 0x002fea0003800000 */
.L_x_68:
[----:B------:R-:W-:Y:S01]  /*3910*/  UISETP.NE.AND UP0, UPT, UR22, 0x1, UPT ;  /* 0x000000011600788c */ /* 0x000fe2000bf05270 */
[----:B------:R-:W-:Y:S01]  /*3920*/  PLOP3.LUT P2, PT, PT, PT, PT, 0x80, 0x8 ;  /* 0x000000000008781c */ /* 0x000fe20003f4f070 */
[----:B------:R-:W-:Y:S02]  /*3930*/  UIADD3 UR4, UPT, UPT, UR10, 0x1, URZ ;  /* 0x000000010a047890 */ /* 0x000fe4000fffe0ff */
[----:B------:R-:W-:Y:S02]  /*3940*/  UIADD3 UR25, UPT, UPT, UR5, 0x40, URZ ;  /* 0x0000004005197890 */ /* 0x000fe4000fffe0ff */
[----:B------:R-:W-:Y:S01]  /*3950*/  UISETP.NE.AND UP1, UPT, UR4, 0x8, UPT ;  /* 0x000000080400788c */ /* 0x000fe2000bf25270 */
[----:B------:R-:W-:Y:S01]  /*3960*/  PLOP3.LUT P0, PT, PT, PT, UP0, 0x80, 0x8 ;  /* 0x000000000008781c */ /* 0x000fe20003f0f008 */
[----:B------:R-:W-:Y:S02]  /*3970*/  UIADD3 UR22, UPT, UPT, UR22, -0x1, URZ ;  /* 0xffffffff16167890 */ /* 0x000fe4000fffe0ff */
[----:B------:R-:W-:Y:S02]  /*3980*/  USEL UR6, URZ, 0x1, UP1 ;  /* 0x00000001ff067887 */ /* 0x000fe40008800000 */
[----:B------:R-:W-:Y:S01]  /*3990*/  USEL UR24, UR4, URZ, UP1 ;  /* 0x000000ff04187287 */ /* 0x000fe20008800000 */
[----:B------:R-:W-:Y:S01]  /*39a0*/  UMOV UR7, 0x40004040 ;  /* 0x4000404000077882 */ /* 0x000fe20000000000 */
[----:B------:R-:W-:Y:S02]  /*39b0*/  UMOV UR5, 0x40004040 ;  /* 0x4000404000057882 */ /* 0x000fe40000000000 */
[----:B------:R-:W-:Y:S01]  /*39c0*/  @UP0 ULEA UR4, UR24, UR26, 0x3 ;  /* 0x0000001a18040291 */ /* 0x000fe2000f8e18ff */
[----:B------:R-:W-:Y:S01]  /*39d0*/  LOP3.LUT R8, R8, UR6, RZ, 0x3c, !PT ;  /* 0x0000000608087c12 */ /* 0x000fe2000f8e3cff */
[----:B------:R-:W-:Y:S01]  /*39e0*/  ULEA UR6, UR10, UR29, 0xa ;  /* 0x0000001d0a067291 */ /* 0x000fe2000f8e50ff */
[----:B------:R-:W-:Y:S02]  /*39f0*/  UMOV UR21, 0x40004040 ;  /* 0x4000404000157882 */ /* 0x000fe40000000000 */
[----:B-1----:R-:W-:Y:S01]  /*3a00*/  @P0 SHF.L.U32 R0, R8, 0x1f, RZ ;  /* 0x0000001f08000819 */ /* 0x002fe200000006ff */
[----:B------:R-:W-:Y:S02]  /*3a10*/  UIADD3 UR20, UPT, UPT, UR6, 0x2, URZ ;  /* 0x0000000206147890 */ /* 0x000fe4000fffe0ff */
[----:B------:R-:W-:Y:S01]  /*3a20*/  UIADD3 UR16, UPT, UPT, UR6, 0x4, URZ ;  /* 0x0000000406107890 */ /* 0x000fe2000fffe0ff */
[----:B------:R2:W3:Y:S01]  /*3a30*/  @P0 SYNCS.PHASECHK.TRANS64.TRYWAIT P2, [UR4], R0 ;  /* 0x00000000ff0005a7 */ /* 0x0004e20008041104 */
[----:B------:R-:W-:Y:S02]  /*3a40*/  ULEA UR4, UR10, UR28, 0x9 ;  /* 0x0000001c0a047291 */ /* 0x000fe4000f8e48ff */
[----:B------:R-:W-:Y:S02]  /*3a50*/  UIADD3 UR12, UPT, UPT, UR6, 0x6, URZ ;  /* 0x00000006060c7890 */ /* 0x000fe4000fffe0ff */
[----:B------:R-:W-:Y:S02]  /*3a60*/  UIADD3 UR18, UPT, UPT, UR4, 0x2, URZ ;  /* 0x0000000204127890 */ /* 0x000fe4000fffe0ff */
[----:B------:R-:W-:Y:S02]  /*3a70*/  UIADD3 UR14, UPT, UPT, UR4, 0x4, URZ ;  /* 0x00000004040e7890 */ /* 0x000fe4000fffe0ff */
[----:B------:R-:W-:Y:S01]  /*3a80*/  UIADD3 UR8, UPT, UPT, UR4, 0x6, URZ ;  /* 0x0000000604087890 */ /* 0x000fe2000fffe0ff */
[----:B------:R2:W-:Y:S01]  /*3a90*/  UTCQMMA gdesc[UR4], gdesc[UR6], tmem[UR11], tmem[UR38], idesc[UR39], UP2 ;  /* 0x00ff2606040075ea */ /* 0x0005e2000900030b */
[----:B------:R-:W-:Y:S01]  /*3aa0*/  UPLOP3.LUT UP2, UPT, UPT, UPT, UPT, 0x80, 0x8 ;  /* 0x000000000008789c */ /* 0x000fe20003f4f070 */
[----:B------:R-:W-:Y:S01]  /*3ab0*/  UMOV UR19, 0x40004040 ;  /* 0x4000404000137882 */ /* 0x000fe20000000000 */
[----:B------:R-:W-:Y:S01]  /*3ac0*/  UMOV UR17, 0x40004040 ;  /* 0x4000404000117882 */ /* 0x000fe20000000000 */
[----:B------:R2:W-:Y:S01]  /*3ad0*/  UTCQMMA gdesc[UR18], gdesc[UR20], tmem[UR11], tmem[UR36], idesc[UR37], UPT ;  /* 0x00ff2414120075ea */ /* 0x0005e2000b80030b */
[----:B------:R-:W-:Y:S01]  /*3ae0*/  UMOV UR15, 0x40004040 ;  /* 0x40004040000f7882 */ /* 0x000fe20000000000 */
[----:B------:R-:W-:Y:S01]  /*3af0*/  UMOV UR13, 0x40004040 ;  /* 0x40004040000d7882 */ /* 0x000fe20000000000 */
[----:B------:R-:W-:Y:S01]  /*3b00*/  UMOV UR9, 0x40004040 ;  /* 0x4000404000097882 */ /* 0x000fe20000000000 */
[----:B------:R2:W-:Y:S01]  /*3b10*/  UTCQMMA gdesc[UR14], gdesc[UR16], tmem[UR11], tmem[UR34], idesc[UR35], UPT ;  /* 0x00ff22100e0075ea */ /* 0x0005e2000b80030b */
[----:B------:R2:W-:Y:S01]  /*3b20*/  UTCQMMA gdesc[UR8], gdesc[UR12], tmem[UR11], tmem[UR32], idesc[UR33], UPT ;  /* 0x00ff200c080075ea */ /* 0x0005e2000b80030b */
[----:B------:R2:W-:Y:S01]  /*3b30*/  UTCBAR.MULTICAST [UR25], URZ, UR27 ;  /* 0x000000ff190073e9 */ /* 0x0005e2000800081b */
[----:B------:R-:W-:Y:S01]  /*3b40*/  UMOV UR10, UR24 ;  /* 0x00000018000a7c82 */ /* 0x000fe20008000000 */
[----:B------:R-:W-:Y:S05]  /*3b50*/  BRA.U UP3, `(.L_x_70) ;  /* 0xfffffffd03507547 */ /* 0x000fea000b83ffff */
.L_x_67:
[----:B--2---:R-:W-:Y:S01]  /*3b60*/  UIADD3 UR4, UPT, UPT, UR30, 0x1, URZ ;  /* 0x000000011e047890 */ /* 0x004fe2000fffe0ff */
[C---:B------:R-:W-:Y:S01]  /*3b70*/  ISETP.NE.AND P0, PT, R10.reuse, 0x2, PT ;  /* 0x000000020a00780c */ /* 0x040fe20003f05270 */
[----:B------:R-:W-:Y:S02]  /*3b80*/  UIADD3 UR5, UPT, UPT, UR31, 0xd0, URZ ;  /* 0x000000d01f057890 */ /* 0x000fe4000fffe0ff */
[----:B------:R-:W-:Y:S01]  /*3b90*/  UISETP.NE.AND UP0, UPT, UR4, 0x4, UPT ;  /* 0x000000040400788c */ /* 0x000fe2000bf05270 */
[----:B-1----:R-:W-:Y:S02]  /*3ba0*/  SEL R0, RZ, 0x1, P0 ;  /* 0x00000001ff007807 */ /* 0x002fe40000000000 */
[----:B------:R-:W-:Y:S01]  /*3bb0*/  SEL R10, R10, RZ, P0 ;  /* 0x000000ff0a0a7207 */ /* 0x000fe20000000000 */
[----:B------:R-:W-:Y:S01]  /*3bc0*/  USEL UR6, URZ, 0x1, UP0 ;  /* 0x00000001ff067887 */ /* 0x000fe20008000000 */
[----:B------:R-:W-:Y:S01]  /*3bd0*/  LOP3.LUT R9, R9, R0, RZ, 0x3c, !PT ;  /* 0x0000000009097212 */ /* 0x000fe200078e3cff */
[----:B------:R-:W-:Y:S01]  /*3be0*/  USEL UR30, UR4, URZ, UP0 ;  /* 0x000000ff041e7287 */ /* 0x000fe20008000000 */
[----:B------:R1:W-:Y:S03]  /*3bf0*/  UTCBAR [UR5], URZ ;  /* 0x000000ff050073e9 */ /* 0x0003e600080000ff */
[----:B------:R-:W-:Y:S01]  /*3c00*/  LOP3.LUT R11, R11, UR6, RZ, 0x3c, !PT ;  /* 0x000000060b0b7c12 */ /* 0x000fe2000f8e3cff */
[----:B------:R-:W-:Y:S07]  /*3c10*/  @P1 BRA `(.L_x_71) ;  /* 0xfffffff800881947 */ /* 0x000fee000383ffff */
[----:B------:R-:W2:Y:S01]  /*3c20*/  S2UR UR8, SR_CgaCtaId ;  /* 0x00000000000879c3 */ /* 0x000ea20000008800 */
[----:B------:R-:W-:Y:S01]  /*3c30*/  ELECT P0, URZ, PT ;  /* 0x0000000000ff782f */ /* 0x000fe20003800000 */
[----:B------:R-:W-:Y:S01]  /*3c40*/  IMAD.MOV.U32 R0, RZ, RZ, 0x1 ;  /* 0x00000001ff007424 */ /* 0x000fe200078e00ff */
[----:B------:R-:W-:Y:S01]  /*3c50*/  UIADD3 UR26, UPT, UPT, UR26, 0xf0, URZ ;  /* 0x000000f01a1a7890 */ /* 0x000fe2000fffe0ff */
[----:B------:R-:W-:Y:S01]  /*3c60*/  SHF.L.U32 R3, R11, 0x1f, RZ ;  /* 0x0000001f0b037819 */ /* 0x000fe200000006ff */
[----:B------:R-:W-:-:S03]  /*3c70*/  UMOV UR4, 0x40 ;  /* 0x0000004000047882 */ /* 0x000fc60000000000 */
[----:B------:R-:W-:Y:S01]  /*3c80*/  UVIRTCOUNT.DEALLOC.SMPOOL 0x80 ;  /* 0x000000800000784c */ /* 0x000fe20000000000 */
[----:B--2---:R-:W-:Y:S02]  /*3c90*/  ULEA UR8, UR8, UR4, 0x18 ;  /* 0x0000000408087291 */ /* 0x004fe4000f8ec0ff */
[----:B------:R-:W-:-:S07]  /*3ca0*/  ULEA UR4, UR30, UR26, 0x3 ;  /* 0x0000001a1e047291 */ /* 0x000fce000f8e18ff */
[----:B------:R2:W-:Y:S02]  /*3cb0*/  @P0 STS.U8 [UR8+0x1c], R0 ;  /* 0x00001c00ff000988 */ /* 0x0005e40008000008 */
[----:B------:R-:W4:Y:S02]  /*3cc0*/  SYNCS.PHASECHK.TRANS64.TRYWAIT P0, [UR4], R3 ;  /* 0x00000003ff0075a7 */ /* 0x000f240008001104 */
[----:B--2-4-:R-:W-:Y:S05]  /*3cd0*/  @!P0 BRA `(.L_x_72) ;  /* 0x0000004400688947 */ /* 0x014fea0003800000 */
.L_x_145:
[----:B------:R-:W-:-:S04]  /*3ce0*/  UIADD3 UR4, UPT, UPT, UR30, 0x1, URZ ;  /* 0x000000011e047890 */ /* 0x000fc8000fffe0ff */
[----:B------:R-:W-:-:S04]  /*3cf0*/  UISETP.NE.AND UP0, UPT, UR4, 0x4, UPT ;  /* 0x000000040400788c */ /* 0x000fc8000bf05270 */
[----:B------:R-:W-:Y:S02]  /*3d00*/  USEL UR6, URZ, 0x1, UP0 ;  /* 0x00000001ff067887 */ /* 0x000fe40008000000 */
[----:B------:R-:W-:-:S04]  /*3d10*/  USEL UR4, UR4, URZ, UP0 ;  /* 0x000000ff04047287 */ /* 0x000fc80008000000 */
[----:B-1----:R-:W-:Y:S01]  /*3d20*/  ULEA UR5, UR4, UR26, 0x3 ;  /* 0x0000001a04057291 */ /* 0x002fe2000f8e18ff */
[----:B------:R-:W-:-:S04]  /*3d30*/  LOP3.LUT R2, R11, UR6, RZ, 0x3c, !PT ;  /* 0x000000060b027c12 */ /* 0x000fc8000f8e3cff */
[----:B--2---:R-:W-:-:S04]  /*3d40*/  SHF.L.U32 R3, R2, 0x1f, RZ ;  /* 0x0000001f02037819 */ /* 0x004fc800000006ff */
[----:B------:R-:W1:Y:S02]  /*3d50*/  SYNCS.PHASECHK.TRANS64.TRYWAIT P0, [UR5], R3 ;  /* 0x00000003ff0075a7 */ /* 0x000e640008001105 */
[----:B-1----:R-:W-:Y:S05]  /*3d60*/  @!P0 BRA `(.L_x_73) ;  /* 0x00000044005c8947 */ /* 0x002fea0003800000 */
.L_x_147:
        /* <DEDUP_REMOVED lines=9> */
.L_x_149:
[----:B------:R-:W-:-:S04]  /*3e00*/  UIADD3 UR4, UPT, UPT, UR4, 0x1, URZ ;  /* 0x0000000104047890 */ /* 0x000fc8000fffe0ff */
[----:B------:R-:W-:-:S04]  /*3e10*/  UISETP.NE.AND UP0, UPT, UR4, 0x4, UPT ;  /* 0x000000040400788c */ /* 0x000fc8000bf05270 */
[----:B------:R-:W-:Y:S02]  /*3e20*/  USEL UR5, URZ, 0x1, UP0 ;  /* 0x00000001ff057887 */ /* 0x000fe40008000000 */
[----:B------:R-:W-:-:S04]  /*3e30*/  USEL UR4, UR4, URZ, UP0 ;  /* 0x000000ff04047287 */ /* 0x000fc80008000000 */
[----:B------:R-:W-:Y:S01]  /*3e40*/  ULEA UR4, UR4, UR26, 0x3 ;  /* 0x0000001a04047291 */ /* 0x000fe2000f8e18ff */
[----:B-1----:R-:W-:-:S04]  /*3e50*/  LOP3.LUT R3, R2, UR5, RZ, 0x3c, !PT ;  /* 0x0000000502037c12 */ /* 0x002fc8000f8e3cff */
[----:B------:R-:W-:-:S04]  /*3e60*/  SHF.L.U32 R3, R3, 0x1f, RZ ;  /* 0x0000001f03037819 */ /* 0x000fc800000006ff */
[----:B------:R-:W1:Y:S02]  /*3e70*/  SYNCS.PHASECHK.TRANS64.TRYWAIT P0, [UR4], R3 ;  /* 0x00000003ff0075a7 */ /* 0x000e640008001104 */
[----:B-1----:R-:W-:Y:S05]  /*3e80*/  @!P0 BRA `(.L_x_75) ;  /* 0x0000004400448947 */ /* 0x002fea0003800000 */
.L_x_151:
[----:B------:R-:W-:Y:S01]  /*3e90*/  NOP ;  /* 0x0000000000007918 */ /* 0x000fe20000000000 */
[----:B-1----:R-:W1:Y:S01]  /*3ea0*/  LDS R0, [UR8+0x14] ;  /* 0x00001408ff007984 */ /* 0x002e620008000800 */
[----:B------:R-:W-:Y:S01]  /*3eb0*/  ULOP3.LUT UR4, UR42, 0xffff, URZ, 0xc0, !UPT ;  /* 0x0000ffff2a047892 */ /* 0x000fe2000f8ec0ff */
[----:B------:R-:W-:Y:S01]  /*3ec0*/  UMOV UR5, 0xffff ;  /* 0x0000ffff00057882 */ /* 0x000fe20000000000 */
[----:B------:R-:W-:Y:S02]  /*3ed0*/  UMOV UR6, 0x1 ;  /* 0x0000000100067882 */ /* 0x000fe40000000000 */
[----:B------:R-:W-:-:S04]  /*3ee0*/  USHF.R.U32.HI UR4, URZ, 0x5, UR4 ;  /* 0x00000005ff047899 */ /* 0x000fc80008011604 */
[----:B------:R-:W-:Y:S02]  /*3ef0*/  USHF.L.U32 UR5, UR5, UR4, URZ ;  /* 0x0000000405057299 */ /* 0x000fe400080006ff */
[----:B------:R-:W-:-:S04]  /*3f00*/  USHF.L.U32 UR4, UR6, UR4, URZ ;  /* 0x0000000406047299 */ /* 0x000fc800080006ff */
[----:B-1----:R-:W-:-:S04]  /*3f10*/  LOP3.LUT R0, R0, UR5, RZ, 0xc0, !PT ;  /* 0x0000000500007c12 */ /* 0x002fc8000f8ec0ff */
[----:B------:R-:W-:-:S13]  /*3f20*/  ISETP.NE.AND P0, PT, R0, UR5, PT ;  /* 0x0000000500007c0c */ /* 0x000fda000bf05270 */
[----:B------:R-:W-:Y:S05]  /*3f30*/  @P0 BRA `(.L_x_76) ;  /* 0x0000000000580947 */ /* 0x000fea0003800000 */
[----:B------:R-:W1:Y:S02]  /*3f40*/  LDS R0, [UR8+0x18] ;  /* 0x00001808ff007984 */ /* 0x000e640008000800 */
[----:B-1----:R-:W-:-:S04]  /*3f50*/  LOP3.LUT R0, R0, UR4, RZ, 0xc0, !PT ;  /* 0x0000000400007c12 */ /* 0x002fc8000f8ec0ff */
[----:B------:R-:W-:-:S13]  /*3f60*/  ISETP.NE.AND P0, PT, R0, UR4, PT ;  /* 0x0000000400007c0c */ /* 0x000fda000bf05270 */
[----:B------:R-:W-:Y:S05]  /*3f70*/  @P0 BRA `(.L_x_77) ;  /* 0x00000000003c0947 */ /* 0x000fea0003800000 */
[----:B------:R-:W1:Y:S01]  /*3f80*/  S2R R2, SR_LANEID ;  /* 0x0000000000027919 */ /* 0x000e620000000000 */
[----:B------:R-:W-:Y:S01]  /*3f90*/  ULOP3.LUT UR5, URZ, UR5, URZ, 0x33, !UPT ;  /* 0x00000005ff057292 */ /* 0x000fe2000f8e33ff */
[----:B------:R-:W-:Y:S01]  /*3fa0*/  LOP3.LUT R4, RZ, UR4, RZ, 0x33, !PT ;  /* 0x00000004ff047c12 */ /* 0x000fe2000f8e33ff */
[----:B------:R-:W-:Y:S02]  /*3fb0*/  VOTEU.ANY UR4, UPT, PT ;  /* 0x0000000000047886 */ /* 0x000fe400038e0100 */
[----:B------:R-:W-:Y:S01]  /*3fc0*/  UFLO.U32 UR4, UR4 ;  /* 0x00000004000472bd */ /* 0x000fe200080e0000 */
[----:B------:R-:W2:Y:S01]  /*3fd0*/  REDUX UR6, R4 ;  /* 0x00000000040673c4 */ /* 0x000ea20000000000 */
[----:B------:R-:W-:-:S06]  /*3fe0*/  IMAD.U32 R0, RZ, RZ, UR5 ;  /* 0x00000005ff007e24 */ /* 0x000fcc000f8e00ff */
[----:B------:R4:W-:Y:S01]  /*3ff0*/  UTCATOMSWS.AND URZ, UR5 ;  /* 0x0000000500ff79e3 */ /* 0x0009e20008000000 */
[----:B------:R-:W3:Y:S01]  /*4000*/  REDUX UR7, R0 ;  /* 0x00000000000773c4 */ /* 0x000ee20000000000 */
[----:B-1----:R-:W-:Y:S01]  /*4010*/  ISETP.EQ.U32.AND P0, PT, R2, UR4, PT ;  /* 0x0000000402007c0c */ /* 0x002fe2000bf02070 */
[----:B--2---:R-:W-:Y:S01]  /*4020*/  IMAD.U32 R2, RZ, RZ, UR6 ;  /* 0x00000006ff027e24 */ /* 0x004fe2000f8e00ff */
[----:B---3--:R-:W-:-:S11]  /*4030*/  MOV R3, UR7 ;  /* 0x0000000700037c02 */ /* 0x008fd60008000f00 */
[----:B------:R4:W-:Y:S04]  /*4040*/  @P0 ATOMS.AND RZ, [UR8+0x14], R3 ;  /* 0x00001403ffff098c */ /* 0x0009e8000a800008 */
[----:B------:R4:W-:Y:S01]  /*4050*/  @P0 ATOMS.AND RZ, [UR8+0x18], R2 ;  /* 0x00001802ffff098c */ /* 0x0009e2000a800008 */
[----:B------:R-:W-:Y:S05]  /*4060*/  BRA `(.L_x_78) ;  /* 0x0000000000147947 */ /* 0x000fea0003800000 */
.L_x_77:
[----:B------:R-:W-:Y:S02]  /*4070*/  MOV R2, 0x4090 ;  /* 0x0000409000027802 */ /* 0x000fe40000000f00 */
[----:B---3-5:R-:W-:Y:S05]  /*4080*/  CALL.REL.NOINC `($__internal_0_$__cuda_sm10x_tcgen05_guardrail_trap_col_being_dealloced_not_returned_by_alloc) ;  /* 0x0000004400a07944 */ /* 0x028fea0003c00000 */
[----:B------:R-:W-:Y:S05]  /*4090*/  BRA `(.L_x_78) ;  /* 0x0000000000087947 */ /* 0x000fea0003800000 */
.L_x_76:
[----:B------:R-:W-:Y:S02]  /*40a0*/  MOV R2, 0x40c0 ;  /* 0x000040c000027802 */ /* 0x000fe40000000f00 */
[----:B---3-5:R-:W-:Y:S05]  /*40b0*/  CALL.REL.NOINC `($__internal_2_$__cuda_sm10x_tcgen05_guardrail_trap_unallocated_columns_being_dealloced) ;  /* 0x0000004400ac7944 */ /* 0x028fea0003c00000 */
.L_x_78:
[----:B------:R-:W-:Y:S01]  /*40c0*/  NOP ;  /* 0x0000000000007918 */ /* 0x000fe20000000000 */
[----:B----4-:R-:W-:Y:S05]  /*40d0*/  EXIT ;  /* 0x000000000000794d */ /* 0x010fea0003800000 */
.L_x_60:
[----:B------:R-:W-:-:S09]  /*40e0*/  UISETP.NE.OR UP0, UPT, UR18, 0x3, !UP3 ;  /* 0x000000031200788c */ /* 0x000fd2000df05670 */
[----:B------:R-:W-:Y:S05]  /*40f0*/  BRA.U UP0, `(.L_x_79) ;  /* 0x0000000d00ac7547 */ /* 0x000fea000b800000 */
[----:B------:R-:W2:Y:S01]  /*4100*/  LDCU.64 UR4, c[0x0][0x888] ;  /* 0x00011100ff0477ac */ /* 0x000ea20008000a00 */
[----:B------:R-:W3:Y:S01]  /*4110*/  S2UR UR10, SR_CgaCtaId ;  /* 0x00000000000a79c3 */ /* 0x000ee20000008800 */
[----:B------:R-:W-:Y:S02]  /*4120*/  HFMA2 R9, -RZ, RZ, 0, 0 ;  /* 0x00000000ff097431 */ /* 0x000fe400000001ff */
[----:B------:R-:W-:Y:S01]  /*4130*/  IMAD.MOV.U32 R11, RZ, RZ, 0x1 ;  /* 0x00000001ff0b7424 */ /* 0x000fe200078e00ff */
[----:B------:R-:W4:Y:S01]  /*4140*/  LDCU UR31, c[0x0][0x370] ;  /* 0x00006e00ff1f77ac */ /* 0x000f220008000800 */
[----:B------:R-:W-:Y:S01]  /*4150*/  IMAD.MOV.U32 R10, RZ, RZ, RZ ;  /* 0x000000ffff0a7224 */ /* 0x000fe200078e00ff */
[----:B------:R-:W-:Y:S01]  /*4160*/  MOV R3, 0x1000 ;  /* 0x0000100000037802 */ /* 0x000fe20000000f00 */
[----:B------:R-:W4:Y:S01]  /*4170*/  LDCU.128 UR32, c[0x0][0xb10] ;  /* 0x00016200ff2077ac */ /* 0x000f220008000c00 */
[----:B------:R-:W1:Y:S01]  /*4180*/  LDC.64 R12, c[0x0][0x348] ;  /* 0x0000d200ff0c7b82 */ /* 0x000e620000000a00 */
[----:B------:R-:W3:Y:S01]  /*4190*/  LDCU UR27, c[0x0][0x374] ;  /* 0x00006e80ff1b77ac */ /* 0x000ee20008000800 */
[----:B------:R-:W3:Y:S01]  /*41a0*/  LDCU.64 UR28, c[0x0][0x890] ;  /* 0x00011200ff1c77ac */ /* 0x000ee20008000a00 */
[----:B------:R-:W3:Y:S01]  /*41b0*/  LDCU UR15, c[0x0][0xb0c] ;  /* 0x00016180ff0f77ac */ /* 0x000ee20008000800 */
[----:B--2---:R-:W-:Y:S01]  /*41c0*/  UISETP.NE.U32.AND UP0, UPT, UR4, URZ, UPT ;  /* 0x000000ff0400728c */ /* 0x004fe2000bf05070 */
[----:B------:R-:W2:Y:S01]  /*41d0*/  LDCU UR43, c[0x0][0xb20] ;  /* 0x00016400ff2b77ac */ /* 0x000ea20008000800 */
[----:B------:R-:W2:Y:S01]  /*41e0*/  LDCU UR4, c[0x0][0xb30] ;  /* 0x00016600ff0477ac */ /* 0x000ea20008000800 */
[----:B------:R-:W-:Y:S01]  /*41f0*/  UMOV UR21, 0x400 ;  /* 0x0000040000157882 */ /* 0x000fe20000000000 */
[----:B----4-:R-:W-:-:S02]  /*4200*/  UIMAD.WIDE.U32 UR6, UR31, UR32, URZ ;  /* 0x000000201f0672a5 */ /* 0x010fc4000f8e00ff */
[----:B---3--:R-:W-:Y:S02]  /*4210*/  UIMAD.WIDE.U32 UR8, UR27, UR35, URZ ;  /* 0x000000231b0872a5 */ /* 0x008fe4000f8e00ff */
[----:B------:R-:W-:Y:S02]  /*4220*/  ULEA UR21, UR10, UR21, 0x18 ;  /* 0x000000150a157291 */ /* 0x000fe4000f8ec0ff */
[----:B------:R-:W-:Y:S02]  /*4230*/  UISETP.NE.U32.AND UP6, UPT, UR28, URZ, UPT ;  /* 0x000000ff1c00728c */ /* 0x000fe4000bfc5070 */
[----:B------:R-:W-:Y:S02]  /*4240*/  UIADD3 UR38, UPT, UPT, UR21, 0x88, URZ ;  /* 0x0000008815267890 */ /* 0x000fe4000fffe0ff */
[----:B------:R-:W-:Y:S02]  /*4250*/  UIADD3 UR17, UPT, UPT, UR21, 0x80, URZ ;  /* 0x0000008015117890 */ /* 0x000fe4000fffe0ff */
[----:B------:R-:W-:-:S02]  /*4260*/  UISETP.NE.AND.EX UP5, UPT, UR5, URZ, UPT, UP0 ;  /* 0x000000ff0500728c */ /* 0x000fc4000bfa5300 */
[----:B------:R-:W-:Y:S01]  /*4270*/  UISETP.NE.AND UP0, UPT, UR42, 0x1, UPT ;  /* 0x000000012a00788c */ /* 0x000fe2000bf05270 */
[----:B------:R-:W-:Y:S01]  /*4280*/  UMOV UR41, UR7 ;  /* 0x0000000700297c82 */ /* 0x000fe20008000000 */
[----:B------:R-:W-:Y:S01]  /*4290*/  UMOV UR40, UR9 ;  /* 0x0000000900287c82 */ /* 0x000fe20008000000 */
[----:B------:R-:W-:Y:S02]  /*42a0*/  USEL UR37, URZ, 0x1, UP4 ;  /* 0x00000001ff257887 */ /* 0x000fe4000a000000 */
[----:B------:R-:W-:Y:S02]  /*42b0*/  UISETP.NE.AND UP0, UPT, UR15, 0x1, UPT ;  /* 0x000000010f00788c */ /* 0x000fe4000bf05270 */
[----:B------:R-:W-:Y:S02]  /*42c0*/  UPLOP3.LUT UP4, UPT, UPT, UPT, UPT, 0x40, 0x4 ;  /* 0x000000000004789c */ /* 0x000fe40003f8e870 */
[----:B------:R-:W-:Y:S01]  /*42d0*/  UISETP.GE.AND UP2, UPT, UR42, 0x1, UPT ;  /* 0x000000012a00788c */ /* 0x000fe2000bf46270 */
[----:B------:R-:W3:Y:S01]  /*42e0*/  LDCU.64 UR22, c[0x0][0xb28] ;  /* 0x00016500ff1677ac */ /* 0x000ee20008000a00 */
[----:B------:R-:W-:-:S02]  /*42f0*/  UISETP.NE.AND.EX UP6, UPT, UR29, URZ, UPT, UP6 ;  /* 0x000000ff1d00728c */ /* 0x000fc4000bfc5360 */
[----:B------:R-:W-:Y:S02]  /*4300*/  UPRMT UR38, UR10, 0x654, UR38 ;  /* 0x000006540a267896 */ /* 0x000fe40008000026 */
[----:B------:R-:W-:Y:S02]  /*4310*/  UPRMT UR39, UR10, 0x654, UR17 ;  /* 0x000006540a277896 */ /* 0x000fe40008000011 */
[----:B------:R-:W-:Y:S02]  /*4320*/  USHF.R.U32.HI UR41, URZ, UR33, UR41 ;  /* 0x00000021ff297299 */ /* 0x000fe40008011629 */
[----:B--2---:R-:W-:Y:S02]  /*4330*/  USHF.R.U32.HI UR40, URZ, UR43, UR40 ;  /* 0x0000002bff287299 */ /* 0x004fe40008011628 */
[----:B------:R-:W-:Y:S02]  /*4340*/  UISETP.NE.AND UP0, UPT, UR34, 0x1, UPT ;  /* 0x000000012200788c */ /* 0x000fe4000bf05270 */
[----:B-1----:R-:W-:-:S11]  /*4350*/  UISETP.NE.AND UP3, UPT, UR4, 0x1, UPT ;  /* 0x000000010400788c */ /* 0x002fd6000bf65270 */
.L_x_88:
[C---:B------:R-:W-:Y:S02]  /*4360*/  LEA R8, R10.reuse, UR21, 0x3 ;  /* 0x000000150a087c11 */ /* 0x040fe4000f8e18ff */
[----:B------:R-:W-:Y:S02]  /*4370*/  SHF.L.U32 R5, R9, 0x1f, RZ ;  /* 0x0000001f09057819 */ /* 0x000fe400000006ff */
[----:B------:R-:W-:Y:S02]  /*4380*/  LEA R6, R10, UR21, 0x4 ;  /* 0x000000150a067c11 */ /* 0x000fe4000f8e20ff */
[----:B-1----:R-:W1:Y:S02]  /*4390*/  SYNCS.PHASECHK.TRANS64.TRYWAIT P0, [R8+URZ+0xb0], R5 ;  /* 0x0000b005080075a7 */ /* 0x002e6400080011ff */
[----:B-1----:R-:W-:Y:S05]  /*43a0*/  @!P0 BRA `(.L_x_80) ;  /* 0x0000004000148947 */ /* 0x002fea0003800000 */
.L_x_152:
[----:B-1----:R-:W1:Y:S01]  /*43b0*/  LDS.128 R4, [R6+0x140] ;  /* 0x0001400006047984 */ /* 0x002e620000000c00 */
[----:B------:R-:W-:Y:S01]  /*43c0*/  UISETP.GE.AND UP0, UPT, UR42, 0x1, UPT ;  /* 0x000000012a00788c */ /* 0x000fe2000bf06270 */
[----:B------:R-:W-:Y:S01]  /*43d0*/  @!PT LDS RZ, [RZ] ;  /* 0x00000000fffff984 */ /* 0x000fe20000000800 */
[----:B------:R-:W-:Y:S01]  /*43e0*/  @!PT LDS RZ, [RZ] ;  /* 0x00000000fffff984 */ /* 0x000fe20000000800 */
[----:B------:R-:W-:Y:S01]  /*43f0*/  @!PT LDS RZ, [RZ] ;  /* 0x00000000fffff984 */ /* 0x000fe20000000800 */
[----:B------:R-:W-:Y:S01]  /*4400*/  @!PT LDS RZ, [RZ] ;  /* 0x00000000fffff984 */ /* 0x000fe20000000800 */
[----:B------:R2:W-:Y:S06]  /*4410*/  MEMBAR.ALL.CTA ;  /* 0x0000000000007992 */ /* 0x0005ec0000008000 */
[----:B--2---:R-:W2:Y:S01]  /*4420*/  FENCE.VIEW.ASYNC.S ;  /* 0x00000000000073c6 */ /* 0x004ea20000000000 */
[----:B-1----:R-:W-:Y:S11]  /*4430*/  LOP3.LUT P0, RZ, R6, 0x1, RZ, 0xc0, !PT ;  /* 0x0000000106ff7812 */ /* 0x002ff6000780c0ff */
[----:B------:R-:W-:Y:S02]  /*4440*/  @!UPT UIADD3 URZ, UPT, UPT, URZ, URZ, URZ ;  /* 0x000000fffffff290 */ /* 0x000fe4000fffe0ff */
[----:B--2---:R-:W-:Y:S01]  /*4450*/  VOTEU.ANY UP2, P0 ;  /* 0x0000000000ff7886 */ /* 0x004fe20000040100 */
[----:B------:R-:W-:Y:S11]  /*4460*/  PLOP3.LUT P0, PT, PT, PT, UP2, 0x80, 0x8 ;  /* 0x000000000008781c */ /* 0x000ff60003f0f028 */
[----:B------:R-:W-:Y:S02]  /*4470*/  @!UPT UIADD3 URZ, UPT, UPT, URZ, URZ, URZ ;  /* 0x000000fffffff290 */ /* 0x000fe4000fffe0ff */
[----:B------:R-:W-:Y:S02]  /*4480*/  @P0 SHF.R.U32.HI R0, RZ, 0x10, R5 ;  /* 0x00000010ff000819 */ /* 0x000fe40000011605 */
[----:B------:R-:W-:Y:S02]  /*4490*/  @P0 MOV R2, R4 ;  /* 0x0000000400020202 */ /* 0x000fe40000000f00 */
[----:B------:R-:W-:Y:S01]  /*44a0*/  @P0 R2UR UR4, R0 ;  /* 0x00000000000402ca */ /* 0x000fe200000e0000 */
[----:B------:R-:W-:Y:S01]  /*44b0*/  VIADD R0, R8, 0xc0 ;  /* 0x000000c008007836 */ /* 0x000fe20000000000 */
[----:B------:R-:W-:Y:S02]  /*44c0*/  @P0 LOP3.LUT R4, R5, 0xffff, RZ, 0xc0, !PT ;  /* 0x0000ffff05040812 */ /* 0x000fe400078ec0ff */
[----:B------:R-:W-:Y:S02]  /*44d0*/  @P0 R2UR UR6, R2 ;  /* 0x00000000020602ca */ /* 0x000fe400000e0000 */
[----:B------:R-:W-:Y:S02]  /*44e0*/  PRMT R0, RZ, 0x654, R0 ;  /* 0x00000654ff007816 */ /* 0x000fe40000000000 */
[----:B------:R-:W-:Y:S02]  /*44f0*/  @P0 R2UR UR5, R4 ;  /* 0x00000000040502ca */ /* 0x000fe400000e0000 */
[----:B------:R1:W-:Y:S03]  /*4500*/  SYNCS.ARRIVE.TRANS64.RED.A1T0 RZ, [R0+URZ], RZ ;  /* 0x000000ff00ff79a7 */ /* 0x0003e600081004ff */
[----:B------:R-:W-:Y:S04]  /*4510*/  @UP2 UMOV UR26, UR4 ;  /* 0x00000004001a2c82 */ /* 0x000fe80008000000 */
[----:B------:R-:W-:Y:S04]  /*4520*/  @UP2 UMOV UR14, UR6 ;  /* 0x00000006000e2c82 */ /* 0x000fe80008000000 */
[----:B------:R-:W-:Y:S01]  /*4530*/  @UP2 UMOV UR13, UR5 ;  /* 0x00000005000d2c82 */ /* 0x000fe20008000000 */
[----:B------:R-:W-:Y:S05]  /*4540*/  BRA.U !UP0, `(.L_x_81) ;  /* 0x0000000108c07547 */ /* 0x000fea000b800000 */
[----:B------:R-:W-:Y:S02]  /*4550*/  UIMAD.WIDE.U32 UR8, UR13, UR35, URZ ;  /* 0x000000230d0872a5 */ /* 0x000fe4000f8e00ff */
[----:B------:R-:W-:Y:S02]  /*4560*/  UP2UR UR12, UPR, URZ, 0x4 ;  /* 0x00000004ff0c7883 */ /* 0x000fe40008000000 */
[----:B------:R-:W-:Y:S02]  /*4570*/  UISETP.NE.AND UP2, UPT, UR34, 0x1, UPT ;  /* 0x000000012200788c */ /* 0x000fe4000bf45270 */
[----:B------:R-:W-:Y:S02]  /*4580*/  UIMAD.WIDE.U32 UR10, UR14, UR32, URZ ;  /* 0x000000200e0a72a5 */ /* 0x000fe4000f8e00ff */
[----:B------:R-:W-:Y:S02]  /*4590*/  USEL UR4, UR27, UR40, !UP2 ;  /* 0x000000281b047287 */ /* 0x000fe4000d000000 */
[----:B------:R-:W-:Y:S02]  /*45a0*/  UISETP.NE.AND UP0, UPT, UR15, 0x1, UPT ;  /* 0x000000010f00788c */ /* 0x000fe4000bf05270 */
[----:B------:R-:W-:Y:S02]  /*45b0*/  UP2UR UR16, UPR, URZ, 0x2 ;  /* 0x00000002ff107883 */ /* 0x000fe40008000000 */
[----:B------:R-:W-:Y:S02]  /*45c0*/  UISETP.NE.AND UP1, UPT, UR42, 0x1, UPT ;  /* 0x000000012a00788c */ /* 0x000fe4000bf25270 */
[----:B---3--:R-:W-:Y:S02]  /*45d0*/  UIMAD.WIDE.U32 UR18, UR4, UR22, URZ ;  /* 0x00000016041272a5 */ /* 0x008fe4000f8e00ff */
[----:B------:R-:W-:Y:S01]  /*45e0*/  USEL UR7, UR31, UR41, !UP0 ;  /* 0x000000291f077287 */ /* 0x000fe2000c000000 */
[----:B------:R-:W-:Y:S02]  /*45f0*/  UMOV UR5, UR9 ;  /* 0x0000000900057c82 */ /* 0x000fe40008000000 */
[----:B------:R-:W-:Y:S02]  /*4600*/  USHF.R.U32.HI UR6, URZ, UR43, UR5 ;  /* 0x0000002bff067299 */ /* 0x000fe40008011605 */
[----:B------:R-:W-:Y:S02]  /*4610*/  UIMAD.WIDE.U32 UR24, UR7, UR22, URZ ;  /* 0x00000016071872a5 */ /* 0x000fe4000f8e00ff */
[----:B------:R-:W-:Y:S02]  /*4620*/  USEL UR6, UR13, UR6, !UP2 ;  /* 0x000000060d067287 */ /* 0x000fe4000d000000 */
[----:B------:R-:W-:Y:S01]  /*4630*/  UISETP.NE.AND UP2, UPT, UR12, URZ, UPT ;  /* 0x000000ff0c00728c */ /* 0x000fe2000bf45270 */
[----:B------:R-:W-:Y:S01]  /*4640*/  UMOV UR5, UR11 ;  /* 0x0000000b00057c82 */ /* 0x000fe20008000000 */
[----:B------:R-:W-:Y:S02]  /*4650*/  UIMAD.WIDE.U32 UR10, UR6, UR22, URZ ;  /* 0x00000016060a72a5 */ /* 0x000fe4000f8e00ff */
[----:B------:R-:W-:Y:S03]  /*4660*/  USHF.R.U32.HI UR8, URZ, UR33, UR5 ;  /* 0x00000021ff087299 */ /* 0x000fe60008011605 */
[----:B------:R-:W-:Y:S02]  /*4670*/  UMOV UR5, UR19 ;  /* 0x0000001300057c82 */ /* 0x000fe40008000000 */
[----:B------:R-:W-:Y:S03]  /*4680*/  @UP1 USHF.R.U32.HI UR4, URZ, UR23, UR5 ;  /* 0x00000017ff041299 */ /* 0x000fe60008011605 */
[----:B------:R-:W-:Y:S01]  /*4690*/  UMOV UR5, UR25 ;  /* 0x0000001900057c82 */ /* 0x000fe20008000000 */
[----:B------:R-:W-:Y:S02]  /*46a0*/  UIMAD UR4, UR42, UR4, URZ ;  /* 0x000000042a0472a4 */ /* 0x000fe4000f8e02ff */
[----:B------:R-:W-:Y:S02]  /*46b0*/  @UP1 USHF.R.U32.HI UR7, URZ, UR23, UR5 ;  /* 0x00000017ff071299 */ /* 0x000fe40008011605 */
[----:B------:R-:W-:Y:S02]  /*46c0*/  USEL UR5, UR14, UR8, !UP0 ;  /* 0x000000080e057287 */ /* 0x000fe4000c000000 */
[----:B------:R-:W-:Y:S02]  /*46d0*/  UIMAD UR8, UR42, UR7, URZ ;  /* 0x000000072a0872a4 */ /* 0x000fe4000f8e02ff */
[----:B------:R-:W-:Y:S03]  /*46e0*/  UISETP.GE.AND UP0, UPT, UR6, UR4, UPT ;  /* 0x000000040600728c */ /* 0x000fe6000bf06270 */
[----:B------:R-:W-:Y:S01]  /*46f0*/  UMOV UR4, UR11 ;  /* 0x0000000b00047c82 */ /* 0x000fe20008000000 */
[----:B------:R-:W-:Y:S02]  /*4700*/  UISETP.GE.OR UP0, UPT, UR5, UR8, UP0 ;  /* 0x000000080500728c */ /* 0x000fe40008706670 */
[----:B------:R-:W-:Y:S02]  /*4710*/  USHF.R.U32.HI UR4, URZ, UR23, UR4 ;  /* 0x00000017ff047299 */ /* 0x000fe40008011604 */
[----:B------:R-:W-:Y:S02]  /*4720*/  UIMAD.WIDE.U32 UR8, UR5, UR22, URZ ;  /* 0x00000016050872a5 */ /* 0x000fe4000f8e00ff */
[----:B------:R-:W-:Y:S04]  /*4730*/  USEL UR10, UR6, UR4, !UP1 ;  /* 0x00000004060a7287 */ /* 0x000fe8000c800000 */
[----:B------:R-:W-:Y:S01]  /*4740*/  UIADD3 UR11, UPT, UPT, -UR10, URZ, URZ ;  /* 0x000000ff0a0b7290 */ /* 0x000fe2000fffe1ff */
[----:B------:R-:W-:Y:S02]  /*4750*/  @!UP0 UMOV UR4, UR9 ;  /* 0x0000000900048c82 */ /* 0x000fe40008000000 */
[----:B------:R-:W-:Y:S02]  /*4760*/  @!UP0 USHF.R.U32.HI UR4, URZ, UR23, UR4 ;  /* 0x00000017ff048299 */ /* 0x000fe40008011604 */
[----:B------:R-:W-:Y:S02]  /*4770*/  UIMAD UR8, UR42, UR11, UR6 ;  /* 0x0000000b2a0872a4 */ /* 0x000fe4000f8e0206 */
[----:B------:R-:W-:Y:S02]  /*4780*/  @!UP0 USEL UR4, UR5, UR4, !UP1 ;  /* 0x0000000405048287 */ /* 0x000fe4000c800000 */
[----:B------:R-:W-:Y:S02]  /*4790*/  UISETP.NE.AND UP1, UPT, UR16, URZ, UPT ;  /* 0x000000ff1000728c */ /* 0x000fe4000bf25270 */
[----:B------:R-:W-:Y:S02]  /*47a0*/  @!UP0 UIMAD UR8, UR7, UR8, UR4 ;  /* 0x00000008070882a4 */ /* 0x000fe4000f8e0204 */
[----:B------:R-:W-:Y:S02]  /*47b0*/  @!UP0 UIADD3 UR9, UPT, UPT, UR10, -UR4, URZ ;  /* 0x800000040a098290 */ /* 0x000fe4000fffe0ff */
[----:B------:R-:W-:Y:S02]  /*47c0*/  UIADD3 UR4, UPT, UPT, -UR5, URZ, URZ ;  /* 0x000000ff05047290 */ /* 0x000fe4000fffe1ff */
[----:B------:R-:W-:Y:S02]  /*47d0*/  UIADD3 UR7, UPT, UPT, -UR6, URZ, URZ ;  /* 0x000000ff06077290 */ /* 0x000fe4000fffe1ff */
[----:B------:R-:W-:Y:S02]  /*47e0*/  @!UP0 UIMAD UR6, UR9, UR42, UR5 ;  /* 0x0000002a090682a4 */ /* 0x000fe4000f8e0205 */
[----:B------:R-:W-:Y:S02]  /*47f0*/  UIMAD UR14, UR15, UR4, UR14 ;  /* 0x000000040f0e72a4 */ /* 0x000fe4000f8e020e */
[----:B------:R-:W-:Y:S01]  /*4800*/  UIMAD UR13, UR34, UR7, UR13 ;  /* 0x00000007220d72a4 */ /* 0x000fe2000f8e020d */
[----:B------:R-:W-:Y:S02]  /*4810*/  @!UP0 UMOV UR5, UR8 ;  /* 0x0000000800058c82 */ /* 0x000fe40008000000 */
[----:B------:R-:W-:Y:S02]  /*4820*/  UIMAD UR14, UR5, UR15, UR14 ;  /* 0x0000000f050e72a4 */ /* 0x000fe4000f8e020e */
[----:B------:R-:W-:Y:S11]  /*4830*/  UIMAD UR13, UR6, UR34, UR13 ;  /* 0x00000022060d72a4 */ /* 0x000ff6000f8e020d */
[----:B------:R-:W-:Y:S01]  /*4840*/  @!UPT UIADD3 URZ, UPT, UPT, URZ, URZ, URZ ;  /* 0x000000fffffff290 */ /* 0x000fe2000fffe0ff */
.L_x_81:
[----:B------:R-:W2:Y:S01]  /*4850*/  @!UP3 LDCU.128 UR8, c[0x0][0xb10] ;  /* 0x00016200ff08b7ac */ /* 0x000ea20008000c00 */
[----:B------:R-:W-:Y:S02]  /*4860*/  ISETP.NE.U32.AND P0, PT, RZ, UR28, PT ;  /* 0x0000001cff007c0c */ /* 0x000fe4000bf05070 */
[----:B------:R-:W-:Y:S02]  /*4870*/  SHF.L.U32 R4, R11, 0x1f, RZ ;  /* 0x0000001f0b047819 */ /* 0x000fe400000006ff */
[----:B------:R-:W-:Y:S01]  /*4880*/  ISETP.NE.AND.EX P0, PT, RZ, UR29, PT, P0 ;  /* 0x0000001dff007c0c */ /* 0x000fe2000bf05300 */
[----:B------:R-:W4:Y:S01]  /*4890*/  @!UP3 LDCU UR5, c[0x0][0xb0c] ;  /* 0x00016180ff05b7ac */ /* 0x000f220008000800 */
[----:B------:R-:W-:Y:S02]  /*48a0*/  USHF.L.U32 UR19, UR20, 0x6, URZ ;  /* 0x0000000614137899 */ /* 0x000fe400080006ff */
[----:B------:R-:W-:Y:S02]  /*48b0*/  USHF.L.U32 UR18, UR30, 0x7, URZ ;  /* 0x000000071e127899 */ /* 0x000fe400080006ff */
[----:B--2---:R-:W-:Y:S07]  /*48c0*/  UIMAD.WIDE.U32 UR6, UR14, UR8, URZ ;  /* 0x000000080e0672a5 */ /* 0x004fee000f8e00ff */
[----:B------:R-:W-:Y:S01]  /*48d0*/  @!UP3 UMOV UR4, UR7 ;  /* 0x000000070004bc82 */ /* 0x000fe20008000000 */
[----:B----4-:R-:W-:Y:S02]  /*48e0*/  @!UP3 UISETP.NE.AND UP0, UPT, UR5, 0x1, UPT ;  /* 0x000000010500b88c */ /* 0x010fe4000bf05270 */
[----:B------:R-:W-:Y:S02]  /*48f0*/  @!UP3 USHF.R.U32.HI UR4, URZ, UR9, UR4 ;  /* 0x00000009ff04b299 */ /* 0x000fe40008011604 */
[----:B------:R-:W-:Y:S02]  /*4900*/  UIMAD.WIDE.U32 UR6, UR13, UR11, URZ ;  /* 0x0000000b0d0672a5 */ /* 0x000fe4000f8e00ff */
[----:B------:R-:W-:Y:S02]  /*4910*/  @!UP3 USEL UR8, UR14, UR4, !UP0 ;  /* 0x000000040e08b287 */ /* 0x000fe4000c000000 */
[----:B------:R-:W-:Y:S03]  /*4920*/  @!UP3 UISETP.NE.AND UP0, UPT, UR10, 0x1, UPT ;  /* 0x000000010a00b88c */ /* 0x000fe6000bf05270 */
[----:B------:R-:W-:Y:S02]  /*4930*/  @!UP3 UMOV UR6, UR7 ;  /* 0x000000070006bc82 */ /* 0x000fe40008000000 */
[----:B------:R-:W2:Y:S02]  /*4940*/  @!UP3 LDCU UR4, c[0x0][0xb20] ;  /* 0x00016400ff04b7ac */ /* 0x000ea40008000800 */
[----:B--2---:R-:W-:Y:S04]  /*4950*/  @!UP3 USHF.R.U32.HI UR6, URZ, UR4, UR6 ;  /* 0x00000004ff06b299 */ /* 0x004fe80008011606 */
[----:B------:R-:W-:Y:S04]  /*4960*/  @!UP3 USEL UR6, UR13, UR6, !UP0 ;  /* 0x000000060d06b287 */ /* 0x000fe8000c000000 */
[----:B------:R-:W-:Y:S02]  /*4970*/  @!UP3 UIADD3 UR4, UPT, UPT, -UR8, UR6, URZ ;  /* 0x000000060804b290 */ /* 0x000fe4000fffe1ff */
[----:B------:R-:W-:Y:S02]  /*4980*/  @!UP3 UIADD3 UR6, UPT, UPT, UR8, -UR6, URZ ;  /* 0x800000060806b290 */ /* 0x000fe4000fffe0ff */
[----:B------:R-:W-:Y:S02]  /*4990*/  @!UP3 UIMAD UR14, UR4, UR5, UR14 ;  /* 0x00000005040eb2a4 */ /* 0x000fe4000f8e020e */
[----:B------:R-:W-:Y:S01]  /*49a0*/  @!UP3 UIMAD UR13, UR6, UR10, UR13 ;  /* 0x0000000a060db2a4 */ /* 0x000fe2000f8e020d */
[----:B------:R-:W-:Y:S11]  /*49b0*/  BRA.U UP4, `(.L_x_82) ;  /* 0x0000000104107547 */ /* 0x000ff6000b800000 */
[----:B-1----:R-:W-:Y:S04]  /*49c0*/  MOV R0, UR37 ;  /* 0x0000002500007c02 */ /* 0x002fe80008000f00 */
[----:B------:R-:W-:Y:S04]  /*49d0*/  SHF.L.U32 R5, R0, 0x1f, RZ ;  /* 0x0000001f00057819 */ /* 0x000fe800000006ff */
[----:B------:R-:W1:Y:S02]  /*49e0*/  SYNCS.PHASECHK.TRANS64.TRYWAIT P1, [UR21+0xa8], R5 ;  /* 0x0000a805ff0075a7 */ /* 0x000e640008021115 */
[----:B-1----:R-:W-:Y:S05]  /*49f0*/  @!P1 BRA `(.L_x_83) ;  /* 0x0000003800949947 */ /* 0x002fea0003800000 */
.L_x_82:
[----:B------:R-:W-:Y:S05]  /*4a00*/  BRA.U !UP6, `(.L_x_84) ;  /* 0x000000010e387547 */ /* 0x000fea000b800000 */
[----:B------:R-:W-:Y:S01]  /*4a10*/  UPLOP3.LUT UP1, UPT, UPT, UPT, UP5, 0x80, 0x8 ;  /* 0x000000000008789c */ /* 0x000fe20003f2f050 */
[----:B-1----:R-:W-:Y:S01]  /*4a20*/  HFMA2 R0, -RZ, RZ, 0, 5.9604644775390625e-08 ;  /* 0x00000001ff007431 */ /* 0x002fe200000001ff */
[----:B------:R-:W1:Y:S01]  /*4a30*/  LDCU.64 UR8, c[0x0][0x358] ;  /* 0x00006b00ff0877ac */ /* 0x000e620008000a00 */
[----:B------:R-:W-:Y:S03]  /*4a40*/  IMAD.MOV.U32 R84, RZ, RZ, 0x1 ;  /* 0x00000001ff547424 */ /* 0x000fe600078e00ff */
[----:B------:R-:W-:Y:S05]  /*4a50*/  PLOP3.LUT P1, PT, PT, PT, UP1, 0x80, 0x8 ;  /* 0x000000000008781c */ /* 0x000fea0003f2f018 */
[----:B------:R-:W2:Y:S01]  /*4a60*/  @UP1 LDCU.64 UR4, c[0x0][0x888] ;  /* 0x00011100ff0417ac */ /* 0x000ea20008000a00 */
[----:B------:R-:W-:Y:S07]  /*4a70*/  @UP1 UIMAD UR6, UR36, UR28, URZ ;  /* 0x0000001c240612a4 */ /* 0x000fee000f8e02ff */
[----:B------:R-:W-:Y:S01]  /*4a80*/  @!P1 PRMT R84, R0, 0x7610, R84 ;  /* 0x0000761000549816 */ /* 0x000fe20000000054 */
[----:B--2---:R-:W-:Y:S06]  /*4a90*/  @UP1 UIMAD.WIDE UR4, UR6, 0x4, UR4 ;  /* 0x00000004060418a5 */ /* 0x004fec000f8e0204 */
[----:B------:R-:W-:Y:S01]  /*4aa0*/  IMAD.U32 R6, RZ, RZ, UR4 ;  /* 0x00000004ff067e24 */ /* 0x000fe2000f8e00ff */
[----:B------:R-:W-:Y:S04]  /*4ab0*/  MOV R7, UR5 ;  /* 0x0000000500077c02 */ /* 0x000fe80008000f00 */
[----:B------:R-:W2:Y:S01]  /*4ac0*/  @!UP1 LDCU UR4, c[0x0][0x880] ;  /* 0x00011000ff0497ac */ /* 0x000ea20008000800 */
[----:B-1---5:R4:W5:Y:S02]  /*4ad0*/  @P1 LDG.E R41, desc[UR8][R6.64] ;  /* 0x0000000806291981 */ /* 0x022964000c1e1900 */
[----:B--2-4-:R-:W-:Y:S07]  /*4ae0*/  @!P1 IMAD.U32 R41, RZ, RZ, UR4 ;  /* 0x00000004ff299e24 */ /* 0x014fee000f8e00ff */
.L_x_84:
[----:B-----5:R-:W-:Y:S01]  /*4af0*/  @!P0 FSETP.EQ.AND P2, PT, R41, RZ, PT ;  /* 0x000000ff2900820b */ /* 0x020fe20003f42000 */
[----:B------:R-:W-:Y:S01]  /*4b00*/  @!UPT UIADD3 URZ, UPT, UPT, URZ, URZ, URZ ;  /* 0x000000fffffff290 */ /* 0x000fe2000fffe0ff */
[----:B------:R-:W-:Y:S11]  /*4b10*/  @!P0 BRA `(.L_x_85) ;  /* 0x0000000000148947 */ /* 0x000ff60003800000 */
[----:B------:R-:W-:Y:S02]  /*4b20*/  LOP3.LUT P0, RZ, R84, 0xff, RZ, 0xc0, !PT ;  /* 0x000000ff54ff7812 */ /* 0x000fe4000780c0ff */
[----:B------:R-:W-:Y:S04]  /*4b30*/  PLOP3.LUT P2, PT, PT, PT, UP1, 0x80, 0x8 ;  /* 0x000000000008781c */ /* 0x000fe80003f4f018 */
[----:B------:R-:W-:Y:S07]  /*4b40*/  PLOP3.LUT P2, PT, P2, PT, PT, 0x8, 0x80 ;  /* 0x000000000080781c */ /* 0x000fee000174e170 */
[----:B------:R-:W-:Y:S11]  /*4b50*/  @P0 FSETP.EQ.AND P2, PT, R41, RZ, PT ;  /* 0x000000ff2900020b */ /* 0x000ff60003f42000 */
[----:B------:R-:W-:Y:S02]  /*4b60*/  @!UPT UIADD3 URZ, UPT, UPT, URZ, URZ, URZ ;  /* 0x000000fffffff290 */ /* 0x000fe4000fffe0ff */
.L_x_85:
[----:B------:R-:W2:Y:S01]  /*4b70*/  SYNCS.PHASECHK.TRANS64.TRYWAIT P0, [UR21+0x90], R4 ;  /* 0x00009004ff0075a7 */ /* 0x000ea20008001115 */
[----:B------:R-:W-:Y:S04]  /*4b80*/  ELECT P1, URZ, PT ;  /* 0x0000000000ff782f */ /* 0x000fe80003820000 */
[----:B------:R-:W-:Y:S01]  /*4b90*/  PLOP3.LUT P1, PT, P2, P1, PT, 0xf2, 0x2f ;  /* 0x00000000002f781c */ /* 0x000fe20001723e72 */
[----:B------:R-:W-:Y:S01]  /*4ba0*/  @!UPT UIADD3 URZ, UPT, UPT, URZ, URZ, URZ ;  /* 0x000000fffffff290 */ /* 0x000fe2000fffe0ff */
[----:B--2---:R-:W-:Y:S11]  /*4bb0*/  @!P0 BRA `(.L_x_86) ;  /* 0x00000038003c8947 */ /* 0x004ff60003800000 */
.L_x_155:
[----:B------:R-:W-:Y:S01]  /*4bc0*/  @!P1 IADD3 R2, P0, PT, R12, 0x580, RZ ;  /* 0x000005800c029810 */ /* 0x000fe20007f1e0ff */
[----:B------:R-:W-:Y:S01]  /*4bd0*/  VOTEU.ALL UP0, P1 ;  /* 0x0000000000ff7886 */ /* 0x000fe20000800000 */
[----:B------:R-:W-:Y:S01]  /*4be0*/  UMOV UR6, 0x0 ;  /* 0x0000000000067882 */ /* 0x000fe20000000000 */
[----:B------:R-:W-:Y:S01]  /*4bf0*/  UMOV UR7, 0x10000000 ;  /* 0x1000000000077882 */ /* 0x000fe20000000000 */
[----:B------:R-:W-:Y:S01]  /*4c00*/  @!P1 R2UR UR5, R2 ;  /* 0x00000000020592ca */ /* 0x000fe200000e0000 */
[----:B-1----:R-:W-:Y:S01]  /*4c10*/  @!P1 IMAD.X R0, RZ, RZ, R13, P0 ;  /* 0x000000ffff009224 */ /* 0x002fe200000e060d */
[----:B------:R-:W-:Y:S01]  /*4c20*/  @!UP0 UIADD3 UR16, UPT, UPT, UR21, 0x200, URZ ;  /* 0x0000020015108890 */ /* 0x000fe2000fffe0ff */
[----:B------:R-:W-:Y:S01]  /*4c30*/  VIADD R10, R10, 0x1 ;  /* 0x000000010a0a7836 */ /* 0x000fe20000000000 */
[----:B------:R-:W-:Y:S01]  /*4c40*/  VOTEU.ALL UP0, P1 ;  /* 0x0000000000ff7886 */ /* 0x000fe20000800000 */
[----:B------:R-:W-:Y:S01]  /*4c50*/  UMOV UR20, UR36 ;  /* 0x0000002400147c82 */ /* 0x000fe20008000000 */
[----:B------:R-:W-:Y:S01]  /*4c60*/  @!P1 R2UR UR4, R0 ;  /* 0x00000000000492ca */ /* 0x000fe200000e0000 */
[----:B------:R-:W-:Y:S06]  /*4c70*/  @!P1 IMAD.MOV.U32 R0, RZ, RZ, 0x1000 ;  /* 0x00001000ff009424 */ /* 0x000fec00078e00ff */
[----:B------:R-:W-:Y:S06]  /*4c80*/  IMAD.U32 R6, RZ, RZ, UR5 ;  /* 0x00000005ff067e24 */ /* 0x000fec000f8e00ff */
[----:B------:R-:W-:Y:S01]  /*4c90*/  IMAD.U32 R7, RZ, RZ, UR4 ;  /* 0x00000004ff077e24 */ /* 0x000fe2000f8e00ff */
[----:B------:R-:W-:Y:S04]  /*4ca0*/  @!P1 R2UR UR4, R6 ;  /* 0x00000000060492ca */ /* 0x000fe800000e0000 */
[----:B------:R-:W-:Y:S11]  /*4cb0*/  @!P1 R2UR UR5, R7 ;  /* 0x00000000070592ca */ /* 0x000ff600000e0000 */
[----:B------:R-:W-:Y:S02]  /*4cc0*/  @!UPT UIADD3 URZ, UPT, UPT, URZ, URZ, URZ ;  /* 0x000000fffffff290 */ /* 0x000fe4000fffe0ff */
[----:B------:R1:W-:Y:S01]  /*4cd0*/  @!UP0 UTMALDG.3D [UR16], [UR4], desc[UR6] ;  /* 0x00000610040085b4 */ /* 0x0003e20008011000 */
[----:B------:R1:W-:Y:S01]  /*4ce0*/  @!P1 SYNCS.ARRIVE.TRANS64.RED.A0TR RZ, [UR21+0x80], R0 ;  /* 0x00008000ffff99a7 */ /* 0x0003e20008300415 */
[----:B------:R-:W-:Y:S01]  /*4cf0*/  SYNCS.ARRIVE.TRANS64.RED.A1T0 RZ, [UR39], RZ ;  /* 0x000000ffffff79a7 */ /* 0x000fe20008100427 */
[----:B------:R-:W2:Y:S02]  /*4d00*/  SYNCS.PHASECHK.TRANS64.TRYWAIT P0, [UR21+0x98], R4 ;  /* 0x00009804ff0075a7 */ /* 0x000ea40008001115 */
[----:B-12---:R-:W-:Y:S05]  /*4d10*/  @!P0 BRA `(.L_x_87) ;  /* 0x0000003400fc8947 */ /* 0x006fea0003800000 */
.L_x_157:
[----:B------:R-:W-:Y:S01]  /*4d20*/  @!P1 IADD3 R2, P0, PT, R12, 0x580, RZ ;  /* 0x000005800c029810 */ /* 0x000fe20007f1e0ff */
[----:B------:R-:W-:Y:S01]  /*4d30*/  VOTEU.ALL UP0, P1 ;  /* 0x0000000000ff7886 */ /* 0x000fe20000800000 */
[----:B------:R-:W-:Y:S01]  /*4d40*/  UMOV UR6, 0x0 ;  /* 0x0000000000067882 */ /* 0x000fe20000000000 */
[----:B------:R-:W-:Y:S01]  /*4d50*/  UMOV UR7, 0x10000000 ;  /* 0x1000000000077882 */ /* 0x000fe20000000000 */
[----:B------:R-:W-:Y:S01]  /*4d60*/  @!P1 R2UR UR5, R2 ;  /* 0x00000000020592ca */ /* 0x000fe200000e0000 */
[----:B------:R-:W-:Y:S01]  /*4d70*/  @!P1 IMAD.X R0, RZ, RZ, R13, P0 ;  /* 0x000000ffff009224 */ /* 0x000fe200000e060d */
[----:B------:R-:W-:Y:S01]  /*4d80*/  @!UP0 UIADD3 UR10, UPT, UPT, UR18, 0x40, URZ ;  /* 0x00000040120a8890 */ /* 0x000fe2000fffe0ff */
[----:B------:R-:W-:Y:S01]  /*4d90*/  ISETP.NE.AND P0, PT, R10, 0x2, PT ;  /* 0x000000020a00780c */ /* 0x000fe20003f05270 */
[----:B------:R-:W-:Y:S01]  /*4da0*/  @!UP0 UIADD3 UR8, UPT, UPT, UR21, 0x1200, URZ ;  /* 0x0000120015088890 */ /* 0x000fe2000fffe0ff */
[----:B------:R-:W-:Y:S01]  /*4db0*/  LOP3.LUT R11, R11, 0x1, RZ, 0x3c, !PT ;  /* 0x000000010b0b7812 */ /* 0x000fe200078e3cff */
[----:B------:R-:W-:Y:S01]  /*4dc0*/  @!UP0 UIADD3 UR9, UPT, UPT, UR21, 0x88, URZ ;  /* 0x0000008815098890 */ /* 0x000fe2000fffe0ff */
[----:B------:R-:W-:Y:S01]  /*4dd0*/  @!P1 R2UR UR4, R0 ;  /* 0x00000000000492ca */ /* 0x000fe200000e0000 */
[----:B------:R-:W-:Y:S01]  /*4de0*/  VOTEU.ALL UP0, P1 ;  /* 0x0000000000ff7886 */ /* 0x000fe20000800000 */
[----:B------:R-:W-:Y:S01]  /*4df0*/  UMOV UR11, UR19 ;  /* 0x00000013000b7c82 */ /* 0x000fe20008000000 */
[----:B------:R-:W-:Y:S01]  /*4e00*/  UMOV UR12, UR36 ;  /* 0x00000024000c7c82 */ /* 0x000fe20008000000 */
[----:B------:R-:W-:Y:S01]  /*4e10*/  SEL R0, RZ, 0x1, P0 ;  /* 0x00000001ff007807 */ /* 0x000fe20000000000 */
[----:B------:R-:W-:Y:S01]  /*4e20*/  UIADD3 UR30, UPT, UPT, UR13, UR62, URZ ;  /* 0x0000003e0d1e7290 */ /* 0x000fe2000fffe0ff */
[----:B-1----:R-:W-:Y:S01]  /*4e30*/  IMAD.U32 R4, RZ, RZ, UR5 ;  /* 0x00000005ff047e24 */ /* 0x002fe2000f8e00ff */
[----:B------:R-:W-:Y:S01]  /*4e40*/  SEL R10, R10, RZ, P0 ;  /* 0x000000ff0a0a7207 */ /* 0x000fe20000000000 */
[----:B------:R-:W-:Y:S01]  /*4e50*/  UIADD3 UR20, UPT, UPT, UR14, UR59, URZ ;  /* 0x0000003b0e147290 */ /* 0x000fe2000fffe0ff */
[----:B------:R-:W-:Y:S01]  /*4e60*/  LOP3.LUT R9, R9, R0, RZ, 0x3c, !PT ;  /* 0x0000000009097212 */ /* 0x000fe200078e3cff */
[----:B------:R-:W-:Y:S01]  /*4e70*/  UMOV UR36, UR26 ;  /* 0x0000001a00247c82 */ /* 0x000fe20008000000 */
[----:B------:R-:W-:Y:S02]  /*4e80*/  UPLOP3.LUT UP4, UPT, UPT, UPT, UPT, 0x80, 0x8 ;  /* 0x000000000008789c */ /* 0x000fe40003f8f070 */
[----:B------:R-:W-:Y:S01]  /*4e90*/  IMAD.U32 R5, RZ, RZ, UR4 ;  /* 0x00000004ff057e24 */ /* 0x000fe2000f8e00ff */
[----:B------:R-:W-:Y:S04]  /*4ea0*/  @!P1 R2UR UR4, R4 ;  /* 0x00000000040492ca */ /* 0x000fe800000e0000 */
[----:B------:R-:W-:Y:S11]  /*4eb0*/  @!P1 R2UR UR5, R5 ;  /* 0x00000000050592ca */ /* 0x000ff600000e0000 */
[----:B------:R-:W-:Y:S02]  /*4ec0*/  @!UPT UIADD3 URZ, UPT, UPT, URZ, URZ, URZ ;  /* 0x000000fffffff290 */ /* 0x000fe4000fffe0ff */
[----:B------:R1:W-:Y:S01]  /*4ed0*/  @!UP0 UTMALDG.3D [UR8], [UR4], desc[UR6] ;  /* 0x00000608040085b4 */ /* 0x0003e20008011000 */
[----:B------:R1:W-:Y:S01]  /*4ee0*/  @!P1 SYNCS.ARRIVE.TRANS64.RED.A0TR RZ, [UR21+0x88], R3 ;  /* 0x00008803ffff99a7 */ /* 0x0003e20008300415 */
[----:B------:R-:W-:Y:S01]  /*4ef0*/  SYNCS.ARRIVE.TRANS64.RED.A1T0 RZ, [UR38], RZ ;  /* 0x000000ffffff79a7 */ /* 0x000fe20008100426 */
[----:B------:R-:W-:Y:S05]  /*4f00*/  BRA.U UP2, `(.L_x_88) ;  /* 0xfffffff502147547 */ /* 0x000fea000b83ffff */
[----:B-1----:R-:W-:-:S04]  /*4f10*/  SHF.L.U32 R3, R11, 0x1f, RZ ;  /* 0x0000001f0b037819 */ /* 0x002fc800000006ff */
[----:B------:R-:W1:Y:S02]  /*4f20*/  SYNCS.PHASECHK.TRANS64.TRYWAIT P0, [UR21+0x90], R3 ;  /* 0x00009003ff0075a7 */ /* 0x000e640008001115 */
[----:B-1----:R-:W-:Y:S05]  /*4f30*/  @!P0 BRA `(.L_x_89) ;  /* 0x00000034008c8947 */ /* 0x002fea0003800000 */
.L_x_159:
[----:B-1----:R-:W-:-:S07]  /*4f40*/  MOV R0, UR21 ;  /* 0x0000001500007c02 */ /* 0x002fce0008000f00 */
.L_x_90:
[----:B-1----:R-:W-:-:S04]  /*4f50*/  SHF.L.U32 R3, R11, 0x1f, RZ ;  /* 0x0000001f0b037819 */ /* 0x002fc800000006ff */
[----:B------:R1:W2:Y:S03]  /*4f60*/  SYNCS.PHASECHK.TRANS64.TRYWAIT P0, [R0+URZ+0x98], R3 ;  /* 0x00009803000075a7 */ /* 0x0002a600080011ff */
[----:B--2---:R-:W-:Y:S05]  /*4f70*/  @!P0 NANOSLEEP.SYNCS 0x989680 ;  /* 0x009896800000895d */ /* 0x004fea0003900000 */
[----:B------:R-:W2:Y:S02]  /*4f80*/  @!P0 SYNCS.PHASECHK.TRANS64 P0, [R0+URZ+0x98], R3 ;  /* 0x00009803000085a7 */ /* 0x000ea400080010ff */
[----:B--23--:R-:W-:Y:S05]  /*4f90*/  @P0 EXIT ;  /* 0x000000000000094d */ /* 0x00cfea0003800000 */
[----:B------:R-:W-:Y:S05]  /*4fa0*/  BRA `(.L_x_90) ;  /* 0xfffffffc00e87947 */ /* 0x000fea000383ffff */
.L_x_79:
[----:B------:R-:W-:-:S06]  /*4fb0*/  UISETP.GE.AND UP0, UPT, UR18, 0x4, UPT ;  /* 0x000000041200788c */ /* 0x000fcc000bf06270 */
[----:B------:R-:W-:-:S13]  /*4fc0*/  PLOP3.LUT P0, PT, PT, PT, UP0, 0x80, 0x8 ;  /* 0x000000000008781c */ /* 0x000fda0003f0f008 */
[----:B-1----:R-:W-:Y:S05]  /*4fd0*/  @!P0 EXIT ;  /* 0x000000000000894d */ /* 0x002fea0003800000 */
[----:B------:R-:W1:Y:S08]  /*4fe0*/  S2UR UR4, SR_CgaCtaId ;  /* 0x00000000000479c3 */ /* 0x000e700000008800 */
[----:B------:R-:W-:Y:S01]  /*4ff0*/  BAR.SYNC.DEFER_BLOCKING 0x6, 0xa0 ;  /* 0x0182800000007b1d */ /* 0x000fe20000010000 */
[C---:B------:R-:W-:Y:S01]  /*5000*/  IMAD.SHL.U32 R7, R93.reuse, 0x40, RZ ;  /* 0x000000405d077824 */ /* 0x040fe200078e00ff */
[C---:B------:R-:W-:Y:S01]  /*5010*/  LOP3.LUT R95, R93.reuse, 0x60, RZ, 0xc0, !PT ;  /* 0x000000605d5f7812 */ /* 0x040fe200078ec0ff */
[----:B------:R-:W-:-:S02]  /*5020*/  IMAD.SHL.U32 R4, R93, 0x20, RZ ;  /* 0x000000205d047824 */ /* 0x000fc400078e00ff */
[----:B------:R-:W-:Y:S02]  /*5030*/  HFMA2 R36, -RZ, RZ, 0, 0 ;  /* 0x00000000ff247431 */ /* 0x000fe400000001ff */
[----:B------:R-:W-:Y:S01]  /*5040*/  IMAD.SHL.U32 R6, R93, 0x2, RZ ;  /* 0x000000025d067824 */ /* 0x000fe200078e00ff */
[----:B------:R-:W-:Y:S01]  /*5050*/  UMOV UR44, 0x400 ;  /* 0x00000400002c7882 */ /* 0x000fe20000000000 */
[----:B------:R-:W2:Y:S01]  /*5060*/  LDC.64 R82, c[0x0][0x8b0] ;  /* 0x00022c00ff527b82 */ /* 0x000ea20000000a00 */
[----:B------:R-:W-:Y:S01]  /*5070*/  LOP3.LUT R5, R7, 0x180, RZ, 0xc0, !PT ;  /* 0x0000018007057812 */ /* 0x000fe200078ec0ff */
[----:B------:R-:W-:Y:S01]  /*5080*/  IMAD.U32 R37, R93, 0x10000, RZ ;  /* 0x000100005d257824 */ /* 0x000fe200078e00ff */
[----:B------:R-:W-:Y:S01]  /*5090*/  LOP3.LUT R4, R4, 0xc00, RZ, 0xc0, !PT ;  /* 0x00000c0004047812 */ /* 0x000fe200078ec0ff */
[----:B------:R-:W-:Y:S01]  /*50a0*/  IMAD.MOV.U32 R92, RZ, RZ, RZ ;  /* 0x000000ffff5c7224 */ /* 0x000fe200078e00ff */
[----:B------:R-:W-:Y:S01]  /*50b0*/  LOP3.LUT R6, R5, 0x20, R6, 0xf8, !PT ;  /* 0x0000002005067812 */ /* 0x000fe200078ef806 */
[----:B------:R-:W-:Y:S01]  /*50c0*/  IMAD.SHL.U32 R5, R93, 0x8, RZ ;  /* 0x000000085d057824 */ /* 0x000fe200078e00ff */
[----:B------:R-:W-:Y:S01]  /*50d0*/  LOP3.LUT R4, R4, 0x40, R7, 0xf8, !PT ;  /* 0x0000004004047812 */ /* 0x000fe200078ef807 */
[----:B------:R-:W3:Y:S01]  /*50e0*/  LDC.64 R80, c[0x0][0x8a8] ;  /* 0x00022a00ff507b82 */ /* 0x000ee20000000a00 */
[----:B------:R-:W-:Y:S01]  /*50f0*/  LOP3.LUT R37, R37, 0x600000, RZ, 0xc0, !PT ;  /* 0x0060000025257812 */ /* 0x000fe200078ec0ff */
[----:B------:R-:W-:Y:S01]  /*5100*/  IMAD.MOV.U32 R87, RZ, RZ, RZ ;  /* 0x000000ffff577224 */ /* 0x000fe200078e00ff */
[----:B------:R-:W-:-:S02]  /*5110*/  LOP3.LUT R5, R6, 0x30, R5, 0x78, !PT ;  /* 0x0000003006057812 */ /* 0x000fc400078e7805 */
[----:B------:R-:W-:Y:S02]  /*5120*/  CS2R R90, SRZ ;  /* 0x00000000005a7805 */ /* 0x000fe4000001ff00 */
[----:B------:R-:W-:Y:S01]  /*5130*/  LOP3.LUT R4, R4, 0x200, R7, 0xf8, !PT ;  /* 0x0000020004047812 */ /* 0x000fe200078ef807 */
[----:B------:R-:W-:Y:S01]  /*5140*/  IMAD.MOV.U32 R89, RZ, RZ, RZ ;  /* 0x000000ffff597224 */ /* 0x000fe200078e00ff */
[----:B------:R-:W-:Y:S01]  /*5150*/  LOP3.LUT R93, R93, 0x2, RZ, 0xc0, !PT ;  /* 0x000000025d5d7812 */ /* 0x000fe200078ec0ff */
[----:B-1----:R-:W-:Y:S01]  /*5160*/  ULEA UR44, UR4, UR44, 0x18 ;  /* 0x0000002c042c7291 */ /* 0x002fe2000f8ec0ff */
[----:B------:R-:W-:Y:S01]  /*5170*/  LOP3.LUT R71, R4, R5, RZ, 0xfc, !PT ;  /* 0x0000000504477212 */ /* 0x000fe200078efcff */
[----:B------:R-:W1:Y:S01]  /*5180*/  LDCU UR57, c[0x0][0x370] ;  /* 0x00006e00ff3977ac */ /* 0x000e620008000800 */
[----:B------:R-:W-:Y:S01]  /*5190*/  IADD3 R88, PT, PT, -R93, RZ, RZ ;  /* 0x000000ff5d587210 */ /* 0x000fe20007ffe1ff */
[----:B------:R-:W-:Y:S01]  /*51a0*/  UIADD3 UR4, UPT, UPT, UR44, 0x2200, URZ ;  /* 0x000022002c047890 */ /* 0x000fe2000fffe0ff */
[----:B------:R-:W4:Y:S04]  /*51b0*/  LDCU UR43, c[0x0][0xb0c] ;  /* 0x00016180ff2b77ac */ /* 0x000f280008000800 */
[----:B------:R-:W1:Y:S01]  /*51c0*/  LDS R0, [UR44+0x160] ;  /* 0x0001602cff007984 */ /* 0x000e620008000800 */
[----:B------:R-:W-:Y:S01]  /*51d0*/  IMAD.U32 R94, RZ, RZ, UR4 ;  /* 0x00000004ff5e7e24 */ /* 0x000fe2000f8e00ff */
[----:B------:R-:W1:Y:S01]  /*51e0*/  LDCU UR39, c[0x0][0xb30] ;  /* 0x00016600ff2777ac */ /* 0x000e620008000800 */
[----:B------:R-:W1:Y:S01]  /*51f0*/  LDCU.64 UR46, c[0x0][0x888] ;  /* 0x00011100ff2e77ac */ /* 0x000e620008000a00 */
[----:B------:R-:W1:Y:S01]  /*5200*/  LDCU.64 UR40, c[0x0][0xb28] ;  /* 0x00016500ff2877ac */ /* 0x000e620008000a00 */
[----:B------:R-:W1:Y:S01]  /*5210*/  LDCU.64 UR60, c[0x0][0x890] ;  /* 0x00011200ff3c77ac */ /* 0x000e620008000a00 */
[----:B------:R-:W1:Y:S01]  /*5220*/  LDCU.128 UR52, c[0x0][0xb10] ;  /* 0x00016200ff3477ac */ /* 0x000e620008000c00 */
[----:B------:R-:W1:Y:S01]  /*5230*/  LDCU UR56, c[0x0][0x374] ;  /* 0x00006e80ff3877ac */ /* 0x000e620008000800 */
[----:B------:R-:W-:Y:S01]  /*5240*/  UIADD3 UR63, UPT, UPT, UR44, 0x200, URZ ;  /* 0x000002002c3f7890 */ /* 0x000fe2000fffe0ff */
[----:B-1234-:R-:W-:-:S11]  /*5250*/  IMAD.IADD R37, R0, 0x1, R37 ;  /* 0x0000000100257824 */ /* 0x01efd600078e0225 */
.L_x_116:
[----:B------:R-:W-:Y:S02]  /*5260*/  LEA R3, R87, UR44, 0x3 ;  /* 0x0000002c57037c11 */ /* 0x000fe4000f8e18ff */
[----:B------:R-:W-:Y:S02]  /*5270*/  SHF.L.U32 R0, R91, 0x1f, RZ ;  /* 0x0000001f5b007819 */ /* 0x000fe400000006ff */
[----:B------:R-:W-:Y:S02]  /*5280*/  LEA R5, R87, UR44, 0x4 ;  /* 0x0000002c57057c11 */ /* 0x000fe4000f8e20ff */
[----:B-1----:R-:W1:Y:S02]  /*5290*/  SYNCS.PHASECHK.TRANS64.TRYWAIT P0, [R3+URZ+0xb0], R0 ;  /* 0x0000b000030075a7 */ /* 0x002e6400080011ff */
[----:B-1----:R-:W-:Y:S05]  /*52a0*/  @!P0 BRA `(.L_x_91) ;  /* 0x0000003000c88947 */ /* 0x002fea0003800000 */
.L_x_160:
[----:B------:R-:W2:Y:S01]  /*52b0*/  LDS.128 R4, [R5+0x140] ;  /* 0x0001400005047984 */ /* 0x000ea20000000c00 */
[----:B------:R-:W-:Y:S01]  /*52c0*/  UISETP.GE.AND UP0, UPT, UR42, 0x1, UPT ;  /* 0x000000012a00788c */ /* 0x000fe2000bf06270 */
[----:B------:R-:W-:Y:S01]  /*52d0*/  @!PT LDS RZ, [RZ] ;  /* 0x00000000fffff984 */ /* 0x000fe20000000800 */
[----:B------:R-:W-:Y:S01]  /*52e0*/  @!PT LDS RZ, [RZ] ;  /* 0x00000000fffff984 */ /* 0x000fe20000000800 */
[----:B------:R-:W-:Y:S01]  /*52f0*/  @!PT LDS RZ, [RZ] ;  /* 0x00000000fffff984 */ /* 0x000fe20000000800 */
[----:B------:R-:W-:Y:S01]  /*5300*/  @!PT LDS RZ, [RZ] ;  /* 0x00000000fffff984 */ /* 0x000fe20000000800 */
[----:B------:R3:W-:Y:S06]  /*5310*/  MEMBAR.ALL.CTA ;  /* 0x0000000000007992 */ /* 0x0007ec0000008000 */
[----:B---3--:R-:W3:Y:S01]  /*5320*/  FENCE.VIEW.ASYNC.S ;  /* 0x00000000000073c6 */ /* 0x008ee20000000000 */
[----:B--2---:R-:W-:Y:S11]  /*5330*/  LOP3.LUT P0, RZ, R6, 0x1, RZ, 0xc0, !PT ;  /* 0x0000000106ff7812 */ /* 0x004ff6000780c0ff */
[----:B------:R-:W-:Y:S02]  /*5340*/  @!UPT UIADD3 URZ, UPT, UPT, URZ, URZ, URZ ;  /* 0x000000fffffff290 */ /* 0x000fe4000fffe0ff */
[----:B---3--:R-:W-:Y:S01]  /*5350*/  VOTEU.ANY UP1, P0 ;  /* 0x0000000000ff7886 */ /* 0x008fe20000020100 */
[----:B------:R-:W-:Y:S01]  /*5360*/  PLOP3.LUT P0, PT, PT, PT, UP1, 0x80, 0x8 ;  /* 0x000000000008781c */ /* 0x000fe20003f0f018 */
[----:B------:R-:W-:Y:S11]  /*5370*/  UP2UR UR45, UPR, URZ, 0x2 ;  /* 0x00000002ff2d7883 */ /* 0x000ff60008000000 */
[----:B------:R-:W-:Y:S01]  /*5380*/  @!UPT UIADD3 URZ, UPT, UPT, URZ, URZ, URZ ;  /* 0x000000fffffff290 */ /* 0x000fe2000fffe0ff */
[----:B-1----:R-:W-:Y:S02]  /*5390*/  @P0 SHF.R.U32.HI R0, RZ, 0x10, R5 ;  /* 0x00000010ff000819 */ /* 0x002fe40000011605 */
        /* <DEDUP_REMOVED lines=12> */
[----:B------:R-:W2:Y:S01]  /*5460*/  LDCU UR12, c[0x0][0xb20] ;  /* 0x00016400ff0c77ac */ /* 0x000ea20008000800 */
[----:B------:R-:W-:Y:S02]  /*5470*/  UIMAD.WIDE.U32 UR4, UR56, UR55, URZ ;  /* 0x00000037380472a5 */ /* 0x000fe4000f8e00ff */
[----:B------:R-:W-:Y:S02]  /*5480*/  UIMAD.WIDE.U32 UR6, UR57, UR52, URZ ;  /* 0x00000034390672a5 */ /* 0x000fe4000f8e00ff */
[----:B------:R-:W-:Y:S02]  /*5490*/  UISETP.NE.AND UP0, UPT, UR54, 0x1, UPT ;  /* 0x000000013600788c */ /* 0x000fe4000bf05270 */
[----:B------:R-:W-:Y:S02]  /*54a0*/  UIMAD.WIDE.U32 UR8, UR37, UR55, URZ ;  /* 0x00000037250872a5 */ /* 0x000fe4000f8e00ff */
[----:B------:R-:W-:Y:S02]  /*54b0*/  UIMAD.WIDE.U32 UR10, UR38, UR52, URZ ;  /* 0x00000034260a72a5 */ /* 0x000fe4000f8e00ff */
[----:B------:R-:W-:Y:S02]  /*54c0*/  UISETP.NE.AND UP1, UPT, UR43, 0x1, UPT ;  /* 0x000000012b00788c */ /* 0x000fe4000bf25270 */
[----:B------:R-:W-:Y:S01]  /*54d0*/  UISETP.NE.AND UP2, UPT, UR42, 0x1, UPT ;  /* 0x000000012a00788c */ /* 0x000fe2000bf45270 */
[----:B------:R-:W-:Y:S02]  /*54e0*/  UMOV UR4, UR5 ;  /* 0x0000000500047c82 */ /* 0x000fe40008000000 */
[----:B--2---:R-:W-:Y:S03]  /*54f0*/  USHF.R.U32.HI UR5, URZ, UR12, UR4 ;  /* 0x0000000cff057299 */ /* 0x004fe60008011604 */
[----:B------:R-:W-:Y:S02]  /*5500*/  UMOV UR4, UR7 ;  /* 0x0000000700047c82 */ /* 0x000fe40008000000 */
[----:B------:R-:W-:Y:S02]  /*5510*/  USHF.R.U32.HI UR7, URZ, UR53, UR4 ;  /* 0x00000035ff077299 */ /* 0x000fe40008011604 */
[----:B------:R-:W-:Y:S02]  /*5520*/  USEL UR4, UR56, UR5, !UP0 ;  /* 0x0000000538047287 */ /* 0x000fe4000c000000 */
[----:B------:R-:W-:Y:S01]  /*5530*/  USEL UR7, UR57, UR7, !UP1 ;  /* 0x0000000739077287 */ /* 0x000fe2000c800000 */
[----:B------:R-:W-:Y:S01]  /*5540*/  UMOV UR5, UR9 ;  /* 0x0000000900057c82 */ /* 0x000fe20008000000 */
[----:B------:R-:W-:Y:S02]  /*5550*/  UIMAD.WIDE.U32 UR8, UR4, UR40, URZ ;  /* 0x00000028040872a5 */ /* 0x000fe4000f8e00ff */
[----:B------:R-:W-:Y:S03]  /*5560*/  USHF.R.U32.HI UR6, URZ, UR12, UR5 ;  /* 0x0000000cff067299 */ /* 0x000fe60008011605 */
[----:B------:R-:W-:Y:S01]  /*5570*/  UMOV UR5, UR11 ;  /* 0x0000000b00057c82 */ /* 0x000fe20008000000 */
[----:B------:R-:W-:Y:S02]  /*5580*/  UIMAD.WIDE.U32 UR10, UR7, UR40, URZ ;  /* 0x00000028070a72a5 */ /* 0x000fe4000f8e00ff */
[----:B------:R-:W-:Y:S02]  /*5590*/  USHF.R.U32.HI UR12, URZ, UR53, UR5 ;  /* 0x00000035ff0c7299 */ /* 0x000fe40008011605 */
[----:B------:R-:W-:Y:S01]  /*55a0*/  USEL UR6, UR37, UR6, !UP0 ;  /* 0x0000000625067287 */ /* 0x000fe2000c000000 */
[----:B------:R-:W-:Y:S02]  /*55b0*/  UMOV UR5, UR9 ;  /* 0x0000000900057c82 */ /* 0x000fe40008000000 */
[----:B------:R-:W-:Y:S01]  /*55c0*/  UMOV UR10, UR11 ;  /* 0x0000000b000a7c82 */ /* 0x000fe20008000000 */
[----:B------:R-:W-:Y:S02]  /*55d0*/  @UP2 USHF.R.U32.HI UR4, URZ, UR41, UR5 ;  /* 0x00000029ff042299 */ /* 0x000fe40008011605 */
[----:B------:R-:W-:Y:S02]  /*55e0*/  @UP2 USHF.R.U32.HI UR7, URZ, UR41, UR10 ;  /* 0x00000029ff072299 */ /* 0x000fe4000801160a */
[----:B------:R-:W-:Y:S02]  /*55f0*/  UIMAD UR4, UR42, UR4, URZ ;  /* 0x000000042a0472a4 */ /* 0x000fe4000f8e02ff */
[----:B------:R-:W-:Y:S02]  /*5600*/  UIMAD.WIDE.U32 UR10, UR6, UR40, URZ ;  /* 0x00000028060a72a5 */ /* 0x000fe4000f8e00ff */
[----:B------:R-:W-:Y:S02]  /*5610*/  USEL UR5, UR38, UR12, !UP1 ;  /* 0x0000000c26057287 */ /* 0x000fe4000c800000 */
[----:B------:R-:W-:Y:S02]  /*5620*/  UIMAD UR8, UR42, UR7, URZ ;  /* 0x000000072a0872a4 */ /* 0x000fe4000f8e02ff */
[----:B------:R-:W-:Y:S03]  /*5630*/  UISETP.GE.AND UP0, UPT, UR6, UR4, UPT ;  /* 0x000000040600728c */ /* 0x000fe6000bf06270 */
[----:B------:R-:W-:Y:S01]  /*5640*/  UMOV UR4, UR11 ;  /* 0x0000000b00047c82 */ /* 0x000fe20008000000 */
[----:B------:R-:W-:Y:S02]  /*5650*/  UISETP.GE.OR UP0, UPT, UR5, UR8, UP0 ;  /* 0x000000080500728c */ /* 0x000fe40008706670 */
[----:B------:R-:W-:Y:S02]  /*5660*/  USHF.R.U32.HI UR4, URZ, UR41, UR4 ;  /* 0x00000029ff047299 */ /* 0x000fe40008011604 */
[----:B------:R-:W-:Y:S02]  /*5670*/  UIMAD.WIDE.U32 UR8, UR5, UR40, URZ ;  /* 0x00000028050872a5 */ /* 0x000fe4000f8e00ff */
[----:B------:R-:W-:Y:S02]  /*5680*/  USEL UR11, UR6, UR4, !UP2 ;  /* 0x00000004060b7287 */ /* 0x000fe4000d000000 */
[----:B------:R-:W-:Y:S02]  /*5690*/  UIADD3 UR8, UPT, UPT, -UR5, URZ, URZ ;  /* 0x000000ff05087290 */ /* 0x000fe4000fffe1ff */
[----:B------:R-:W-:Y:S01]  /*56a0*/  UIADD3 UR10, UPT, UPT, -UR11, URZ, URZ ;  /* 0x000000ff0b0a7290 */ /* 0x000fe2000fffe1ff */
[----:B------:R-:W-:Y:S01]  /*56b0*/  @!UP0 UMOV UR4, UR9 ;  /* 0x0000000900048c82 */ /* 0x000fe20008000000 */
[----:B------:R-:W-:Y:S02]  /*56c0*/  UIADD3 UR9, UPT, UPT, -UR6, URZ, URZ ;  /* 0x000000ff06097290 */ /* 0x000fe4000fffe1ff */
[----:B------:R-:W-:Y:S02]  /*56d0*/  @!UP0 USHF.R.U32.HI UR4, URZ, UR41, UR4 ;  /* 0x00000029ff048299 */ /* 0x000fe40008011604 */
[----:B------:R-:W-:Y:S02]  /*56e0*/  UIMAD UR10, UR42, UR10, UR6 ;  /* 0x0000000a2a0a72a4 */ /* 0x000fe4000f8e0206 */
[----:B------:R-:W-:Y:S04]  /*56f0*/  @!UP0 USEL UR4, UR5, UR4, !UP2 ;  /* 0x0000000405048287 */ /* 0x000fe8000d000000 */
[----:B------:R-:W-:Y:S02]  /*5700*/  @!UP0 UIMAD UR10, UR7, UR10, UR4 ;  /* 0x0000000a070a82a4 */ /* 0x000fe4000f8e0204 */
[----:B------:R-:W-:Y:S02]  /*5710*/  @!UP0 UIADD3 UR11, UPT, UPT, UR11, -UR4, URZ ;  /* 0x800000040b0b8290 */ /* 0x000fe4000fffe0ff */
[----:B------:R-:W-:Y:S02]  /*5720*/  UIMAD UR7, UR43, UR8, UR38 ;  /* 0x000000082b0772a4 */ /* 0x000fe4000f8e0226 */
[----:B------:R-:W-:Y:S02]  /*5730*/  @!UP0 UIMAD UR6, UR11, UR42, UR5 ;  /* 0x0000002a0b0682a4 */ /* 0x000fe4000f8e0205 */
[----:B------:R-:W-:Y:S01]  /*5740*/  UIMAD UR4, UR54, UR9, UR37 ;  /* 0x00000009360472a4 */ /* 0x000fe2000f8e0225 */
[----:B------:R-:W-:Y:S02]  /*5750*/  @!UP0 UMOV UR5, UR10 ;  /* 0x0000000a00058c82 */ /* 0x000fe40008000000 */
[----:B------:R-:W-:Y:S02]  /*5760*/  UIMAD UR38, UR5, UR43, UR7 ;  /* 0x0000002b052672a4 */ /* 0x000fe4000f8e0207 */
[----:B------:R-:W-:Y:S11]  /*5770*/  UIMAD UR37, UR6, UR54, UR4 ;  /* 0x00000036062572a4 */ /* 0x000ff6000f8e0204 */
[----:B------:R-:W-:Y:S01]  /*5780*/  @!UPT UIADD3 URZ, UPT, UPT, URZ, URZ, URZ ;  /* 0x000000fffffff290 */ /* 0x000fe2000fffe0ff */
.L_x_92:
[----:B------:R-:W-:Y:S01]  /*5790*/  UISETP.NE.AND UP0, UPT, UR39, 0x1, UPT ;  /* 0x000000012700788c */ /* 0x000fe2000bf05270 */
[----:B------:R-:W-:Y:S01]  /*57a0*/  IADD3 R87, PT, PT, R87, 0x1, RZ ;  /* 0x0000000157577810 */ /* 0x000fe20007ffe0ff */
[----:B------:R-:W-:Y:S02]  /*57b0*/  USHF.L.U32 UR50, UR20, 0x6, URZ ;  /* 0x0000000614327899 */ /* 0x000fe400080006ff */
[----:B------:R-:W-:Y:S07]  /*57c0*/  USHF.L.U32 UR49, UR30, 0x7, URZ ;  /* 0x000000071e317899 */ /* 0x000fee00080006ff */
[----:B------:R-:W2:Y:S01]  /*57d0*/  @!UP0 LDCU.128 UR12, c[0x0][0xb10] ;  /* 0x00016200ff0c87ac */ /* 0x000ea20008000c00 */
[----:B------:R-:W3:Y:S01]  /*57e0*/  @!UP0 LDCU UR5, c[0x0][0xb0c] ;  /* 0x00016180ff0587ac */ /* 0x000ee20008000800 */
[----:B------:R-:W4:Y:S01]  /*57f0*/  @!UP0 LDCU UR10, c[0x0][0xb20] ;  /* 0x00016400ff0a87ac */ /* 0x000f220008000800 */
[----:B--2---:R-:W-:Y:S02]  /*5800*/  UIMAD.WIDE.U32 UR8, UR38, UR12, URZ ;  /* 0x0000000c260872a5 */ /* 0x004fe4000f8e00ff */
[----:B------:R-:W-:Y:S02]  /*5810*/  UIMAD.WIDE.U32 UR6, UR37, UR15, URZ ;  /* 0x0000000f250672a5 */ /* 0x000fe4000f8e00ff */
[----:B------:R-:W-:Y:S03]  /*5820*/  @!UP0 UISETP.NE.AND UP1, UPT, UR14, 0x1, UPT ;  /* 0x000000010e00888c */ /* 0x000fe6000bf25270 */
[----:B------:R-:W-:Y:S01]  /*5830*/  @!UP0 UMOV UR4, UR9 ;  /* 0x0000000900048c82 */ /* 0x000fe20008000000 */
[----:B---3--:R-:W-:Y:S02]  /*5840*/  @!UP0 UISETP.NE.AND UP2, UPT, UR5, 0x1, UPT ;  /* 0x000000010500888c */ /* 0x008fe4000bf45270 */
[----:B------:R-:W-:Y:S01]  /*5850*/  @!UP0 USHF.R.U32.HI UR4, URZ, UR13, UR4 ;  /* 0x0000000dff048299 */ /* 0x000fe20008011604 */
[----:B------:R-:W-:Y:S02]  /*5860*/  @!UP0 UMOV UR6, UR7 ;  /* 0x0000000700068c82 */ /* 0x000fe40008000000 */
[----:B----4-:R-:W-:Y:S02]  /*5870*/  @!UP0 USHF.R.U32.HI UR6, URZ, UR10, UR6 ;  /* 0x0000000aff068299 */ /* 0x010fe40008011606 */
[----:B------:R-:W-:Y:S02]  /*5880*/  @!UP0 USEL UR7, UR38, UR4, !UP2 ;  /* 0x0000000426078287 */ /* 0x000fe4000d000000 */
[----:B------:R-:W-:Y:S04]  /*5890*/  @!UP0 USEL UR6, UR37, UR6, !UP1 ;  /* 0x0000000625068287 */ /* 0x000fe8000c800000 */
[----:B------:R-:W-:Y:S02]  /*58a0*/  @!UP0 UIADD3 UR4, UPT, UPT, -UR7, UR6, URZ ;  /* 0x0000000607048290 */ /* 0x000fe4000fffe1ff */
[----:B------:R-:W-:Y:S02]  /*58b0*/  @!UP0 UIADD3 UR6, UPT, UPT, UR7, -UR6, URZ ;  /* 0x8000000607068290 */ /* 0x000fe4000fffe0ff */
[----:B------:R-:W-:Y:S02]  /*58c0*/  @!UP0 UIMAD UR38, UR4, UR5, UR38 ;  /* 0x00000005042682a4 */ /* 0x000fe4000f8e0226 */
[----:B------:R-:W-:Y:S02]  /*58d0*/  @!UP0 UIMAD UR37, UR6, UR14, UR37 ;  /* 0x0000000e062582a4 */ /* 0x000fe4000f8e0225 */
[----:B------:R-:W-:Y:S09]  /*58e0*/  ULOP3.LUT UP0, URZ, UR63, 0x1b0, URZ, 0xc0, !UPT ;  /* 0x000001b03fff7892 */ /* 0x000ff2000f80c0ff */
[----:B------:R-:W-:Y:S05]  /*58f0*/  BRA.U !UP0, `(.L_x_93) ;  /* 0x0000000108407547 */ /* 0x000fea000b800000 */
[----:B------:R-:W2:Y:S01]  /*5900*/  LDCU.64 UR8, c[0x4][0x80] ;  /* 0x01001000ff0877ac */ /* 0x000ea20008000a00 */
[----:B------:R-:W-:Y:S01]  /*5910*/  MOV R3, 0x0 ;  /* 0x0000000000037802 */ /* 0x000fe20000000f00 */
[----:B------:R-:W-:Y:S02]  /*5920*/  HFMA2 R12, -RZ, RZ, 0, 5.9604644775390625e-08 ;  /* 0x00000001ff0c7431 */ /* 0x000fe400000001ff */
[----:B------:R-:W-:Y:S02]  /*5930*/  IMAD.MOV.U32 R8, RZ, RZ, 0x70 ;  /* 0x00000070ff087424 */ /* 0x000fe400078e00ff */
[----:B------:R-:W-:Y:S01]  /*5940*/  IMAD.MOV.U32 R13, RZ, RZ, RZ ;  /* 0x000000ffff0d7224 */ /* 0x000fe200078e00ff */
[----:B------:R-:W3:Y:S01]  /*5950*/  LDCU.64 UR6, c[0x4][0x88] ;  /* 0x01001100ff0677ac */ /* 0x000ee20008000a00 */
[----:B------:R-:W4:Y:S01]  /*5960*/  LDC.64 R2, c[0x4][R3] ;  /* 0x0100000003027b82 */ /* 0x000f220000000a00 */
[----:B------:R-:W1:Y:S01]  /*5970*/  LDCU.64 UR4, c[0x4][0x8] ;  /* 0x01000100ff0477ac */ /* 0x000e620008000a00 */
[----:B--2---:R-:W-:Y:S01]  /*5980*/  MOV R5, UR9 ;  /* 0x0000000900057c02 */ /* 0x004fe20008000f00 */
[----:B------:R-:W-:Y:S01]  /*5990*/  IMAD.U32 R4, RZ, RZ, UR8 ;  /* 0x00000008ff047e24 */ /* 0x000fe2000f8e00ff */
[----:B---3--:R-:W-:Y:S01]  /*59a0*/  MOV R7, UR7 ;  /* 0x0000000700077c02 */ /* 0x008fe20008000f00 */
[----:B------:R-:W-:Y:S01]  /*59b0*/  IMAD.U32 R6, RZ, RZ, UR6 ;  /* 0x00000006ff067e24 */ /* 0x000fe2000f8e00ff */
[----:B-1----:R-:W-:Y:S01]  /*59c0*/  MOV R11, UR5 ;  /* 0x00000005000b7c02 */ /* 0x002fe20008000f00 */
[----:B------:R-:W-:Y:S02]  /*59d0*/  IMAD.U32 R10, RZ, RZ, UR4 ;  /* 0x00000004ff0a7e24 */ /* 0x000fe4000f8e00ff */
[----:B------:R-:W-:Y:S07]  /*59e0*/  LEPC R20, `(.L_x_93) ;  /* 0x000000001014794e */ /* 0x000fee0000000000 */
[----:B----45:R-:W-:Y:S05]  /*59f0*/  CALL.ABS.NOINC R2 ;  /* 0x0000000002007343 */ /* 0x030fea0003c00000 */
.L_x_93:
[----:B------:R-:W-:Y:S01]  /*5a00*/  LOP3.LUT P0, RZ, R94, 0x1b0, RZ, 0xc0, !PT ;  /* 0x000001b05eff7812 */ /* 0x000fe2000780c0ff */
[----:B------:R-:W-:Y:S11]  /*5a10*/  BSSY.RECONVERGENT B6, `(.L_x_94) ;  /* 0x0000013000067945 */ /* 0x000ff60003800200 */
[----:B------:R-:W-:Y:S01]  /*5a20*/  @!UPT UIADD3 URZ, UPT, UPT, URZ, URZ, URZ ;  /* 0x000000fffffff290 */ /* 0x000fe2000fffe0ff */
[----:B------:R-:W-:Y:S05]  /*5a30*/  @!P0 BRA `(.L_x_95) ;  /* 0x0000000000408947 */ /* 0x000fea0003800000 */
        /* <DEDUP_REMOVED lines=16> */
.L_x_95:
[----:B------:R-:W-:Y:S05]  /*5b40*/  BSYNC.RECONVERGENT B6 ;  /* 0x0000000000067941 */ /* 0x000fea0003800200 */
.L_x_94:
[----:B------:R-:W-:Y:S01]  /*5b50*/  R2UR UR4, R86 ;  /* 0x00000000560472ca */ /* 0x000fe200000e0000 */
[----:B------:R-:W-:Y:S01]  /*5b60*/  UISETP.NE.U32.AND UP0, UPT, UR60, URZ, UPT ;  /* 0x000000ff3c00728c */ /* 0x000fe2000bf05070 */
[----:B------:R-:W-:Y:S02]  /*5b70*/  ISETP.NE.U32.AND P4, PT, R82, RZ, PT ;  /* 0x000000ff5200720c */ /* 0x000fe40003f85070 */
[----:B------:R-:W-:Y:S01]  /*5b80*/  ISETP.NE.U32.AND P2, PT, RZ, UR46, PT ;  /* 0x0000002eff007c0c */ /* 0x000fe2000bf45070 */
[----:B------:R-:W-:Y:S01]  /*5b90*/  UISETP.NE.AND.EX UP1, UPT, UR61, URZ, UPT, UP0 ;  /* 0x000000ff3d00728c */ /* 0x000fe2000bf25300 */
[----:B------:R-:W-:Y:S01]  /*5ba0*/  ISETP.NE.AND.EX P4, PT, R83, RZ, PT, P4 ;  /* 0x000000ff5300720c */ /* 0x000fe20003f85340 */
[----:B------:R-:W-:Y:S01]  /*5bb0*/  UPLOP3.LUT UP0, UPT, UPT, UPT, UPT, 0x40, 0x4 ;  /* 0x000000000004789c */ /* 0x000fe20003f0e870 */
[----:B------:R-:W-:Y:S05]  /*5bc0*/  ISETP.NE.AND.EX P2, PT, RZ, UR47, PT, P2 ;  /* 0x0000002fff007c0c */ /* 0x000fea000bf45320 */
[----:B------:R-:W-:Y:S06]  /*5bd0*/  UISETP.NE.AND UP2, UPT, UR4, URZ, UPT ;  /* 0x000000ff0400728c */ /* 0x000fec000bf45270 */
[----:B------:R-:W-:Y:S05]  /*5be0*/  PLOP3.LUT P1, PT, PT, PT, UP2, 0x80, 0x8 ;  /* 0x000000000008781c */ /* 0x000fea0003f2f028 */
[----:B------:R-:W-:Y:S06]  /*5bf0*/  @UP2 UPLOP3.LUT UP0, UPT, UPT, UPT, UP1, 0x80, 0x8 ;  /* 0x000000000008289c */ /* 0x000fec0003f0f010 */
[----:B------:R-:W-:Y:S01]  /*5c00*/  PLOP3.LUT P0, PT, PT, PT, UP0, 0x80, 0x8 ;  /* 0x000000000008781c */ /* 0x000fe20003f0f008 */
[----:B------:R-:W-:Y:S01]  /*5c10*/  @!UPT UIADD3 URZ, UPT, UPT, URZ, URZ, URZ ;  /* 0x000000fffffff290 */ /* 0x000fe2000fffe0ff */
[----:B------:R-:W-:Y:S11]  /*5c20*/  BRA.U !UP1, `(.L_x_96) ;  /* 0x00000001093c7547 */ /* 0x000ff6000b800000 */
[----:B------:R-:W-:Y:S01]  /*5c30*/  UISETP.NE.U32.AND UP0, UPT, UR46, URZ, UPT ;  /* 0x000000ff2e00728c */ /* 0x000fe2000bf05070 */
[----:B-1----:R-:W-:Y:S01]  /*5c40*/  HFMA2 R0, -RZ, RZ, 0, 5.9604644775390625e-08 ;  /* 0x00000001ff007431 */ /* 0x002fe200000001ff */
[----:B------:R-:W1:Y:S01]  /*5c50*/  LDCU.64 UR8, c[0x0][0x358] ;  /* 0x00006b00ff0877ac */ /* 0x000e620008000a00 */
[----:B------:R-:W-:Y:S01]  /*5c60*/  IMAD.MOV.U32 R84, RZ, RZ, 0x1 ;  /* 0x00000001ff547424 */ /* 0x000fe200078e00ff */
[----:B------:R-:W-:Y:S06]  /*5c70*/  UISETP.NE.AND.EX UP0, UPT, UR47, URZ, UPT, UP0 ;  /* 0x000000ff2f00728c */ /* 0x000fec000bf05300 */
        /* <DEDUP_REMOVED lines=9> */
[----:B--23--:R-:W-:Y:S02]  /*5d10*/  @!P3 IMAD.U32 R41, RZ, RZ, UR4 ;  /* 0x00000004ff29be24 */ /* 0x00cfe4000f8e00ff */
.L_x_96:
[----:B------:R-:W-:Y:S05]  /*5d20*/  @!P4 BRA `(.L_x_97) ;  /* 0x000000000024c947 */ /* 0x000fea0003800000 */
[----:B------:R-:W-:Y:S01]  /*5d30*/  ISETP.NE.U32.AND P3, PT, R80, RZ, PT ;  /* 0x000000ff5000720c */ /* 0x000fe20003f65070 */
[----:B------:R-:W2:Y:S03]  /*5d40*/  LDCU.64 UR4, c[0x0][0x358] ;  /* 0x00006b00ff0477ac */ /* 0x000ea60008000a00 */
[----:B------:R-:W-:Y:S11]  /*5d50*/  ISETP.NE.AND.EX P3, PT, R81, RZ, PT, P3 ;  /* 0x000000ff5100720c */ /* 0x000ff60003f65330 */
[----:B------:R-:W-:Y:S02]  /*5d60*/  @!UPT UIADD3 URZ, UPT, UPT, URZ, URZ, URZ ;  /* 0x000000fffffff290 */ /* 0x000fe4000fffe0ff */
[----:B------:R-:W3:Y:S01]  /*5d70*/  @P3 LDC.64 R2, c[0x0][0x8a8] ;  /* 0x00022a00ff023b82 */ /* 0x000ee20000000a00 */
[----:B-1----:R-:W-:Y:S04]  /*5d80*/  @P3 IMAD R0, R82, UR36, RZ ;  /* 0x0000002452003c24 */ /* 0x002fe8000f8e02ff */
[----:B---3--:R-:W-:Y:S05]  /*5d90*/  @P3 IMAD.WIDE R2, R0, 0x4, R2 ;  /* 0x0000000400023825 */ /* 0x008fea00078e0202 */
[----:B--2--5:R2:W5:Y:S02]  /*5da0*/  @P3 LDG.E R38, desc[UR4][R2.64] ;  /* 0x0000000402263981 */ /* 0x024564000c1e1900 */
[----:B--2---:R-:W3:Y:S02]  /*5db0*/  @!P3 LDC R38, c[0x0][0x8a0] ;  /* 0x00022800ff26bb82 */ /* 0x004ee40000000800 */
.L_x_97:
[----:B-----5:R-:W-:Y:S01]  /*5dc0*/  FSETP.NEU.AND P4, PT, R41, RZ, PT ;  /* 0x000000ff2900720b */ /* 0x020fe20003f8d000 */
[----:B------:R-:W-:Y:S01]  /*5dd0*/  BSSY B1, `(.L_x_98) ;  /* 0x0000042000017945 */ /* 0x000fe20003800000 */
[----:B------:R-:W-:Y:S01]  /*5de0*/  SEL R5, RZ, 0xffffffff, P2 ;  /* 0xffffffffff057807 */ /* 0x000fe20001000000 */
[----:B------:R-:W-:Y:S01]  /*5df0*/  IMAD.MOV.U32 R102, RZ, RZ, 0x1 ;  /* 0x00000001ff667424 */ /* 0x000fe200078e00ff */
[----:B------:R-:W-:Y:S02]  /*5e00*/  LOP3.LUT P3, RZ, R84, 0xff, RZ, 0xc0, !PT ;  /* 0x000000ff54ff7812 */ /* 0x000fe4000786c0ff */
[----:B------:R-:W-:Y:S02]  /*5e10*/  CS2R R78, SRZ ;  /* 0x00000000004e7805 */ /* 0x000fe4000001ff00 */
[----:B------:R-:W-:Y:S02]  /*5e20*/  @P1 SEL R4, RZ, 0xffffffff, P4 ;  /* 0xffffffffff041807 */ /* 0x000fe40002000000 */
[----:B------:R-:W-:Y:S02]  /*5e30*/  CS2R R76, SRZ ;  /* 0x00000000004c7805 */ /* 0x000fe4000001ff00 */
[----:B------:R-:W-:Y:S02]  /*5e40*/  LEA R2, R90, UR44, 0x3 ;  /* 0x0000002c5a027c11 */ /* 0x000fe4000f8e18ff */
[----:B------:R-:W-:Y:S02]  /*5e50*/  CS2R R74, SRZ ;  /* 0x00000000004a7805 */ /* 0x000fe4000001ff00 */
[----:B------:R-:W-:Y:S02]  /*5e60*/  @P0 SEL R4, R5, R4, !P3 ;  /* 0x0000000405040207 */ /* 0x000fe40005800000 */
[----:B------:R-:W-:Y:S02]  /*5e70*/  CS2R R72, SRZ ;  /* 0x0000000000487805 */ /* 0x000fe4000001ff00 */
[----:B------:R-:W-:Y:S02]  /*5e80*/  LEA R100, R36, UR44, 0x3 ;  /* 0x0000002c24647c11 */ /* 0x000fe4000f8e18ff */
[----:B------:R-:W-:Y:S02]  /*5e90*/  @P1 LOP3.LUT R4, R4, 0x1, RZ, 0xc0, !PT ;  /* 0x0000000104041812 */ /* 0x000fe400078ec0ff */
[----:B------:R-:W-:Y:S02]  /*5ea0*/  SHF.L.U32 R3, R92, 0x1f, RZ ;  /* 0x0000001f5c037819 */ /* 0x000fe400000006ff */
[----:B------:R-:W-:Y:S02]  /*5eb0*/  ISETP.NE.U32.OR P6, PT, R4, 0x1, !P1 ;  /* 0x000000010400780c */ /* 0x000fe40004fc5470 */
[----:B------:R-:W-:Y:S02]  /*5ec0*/  PLOP3.LUT P2, PT, PT, PT, UP1, 0x80, 0x8 ;  /* 0x000000000008781c */ /* 0x000fe40003f4f018 */
[C---:B------:R-:W-:Y:S02]  /*5ed0*/  LEA.HI R39, R36.reuse, R36, RZ, 0x1 ;  /* 0x0000002424277211 */ /* 0x040fe400078f08ff */
[----:B------:R-:W-:Y:S02]  /*5ee0*/  SEL R4, RZ, 0xffffffff, P4 ;  /* 0xffffffffff047807 */ /* 0x000fe40002000000 */
[----:B------:R-:W-:Y:S01]  /*5ef0*/  P2R R96, PR, RZ, 0x40 ;  /* 0x00000040ff607803 */ /* 0x000fe20000000000 */
[C---:B-1----:R-:W-:Y:S01]  /*5f00*/  IMAD.SHL.U32 R0, R39.reuse, 0x40, RZ ;  /* 0x0000004027007824 */ /* 0x042fe200078e00ff */
[----:B------:R-:W-:Y:S03]  /*5f10*/  LOP3.LUT R39, R39, 0xffe, RZ, 0xc0, !PT ;  /* 0x00000ffe27277812 */ /* 0x000fe600078ec0ff */
[----:B------:R-:W-:Y:S02]  /*5f20*/  @P6 SHF.L.U32 R7, R89, 0x1f, RZ ;  /* 0x0000001f59076819 */ /* 0x000fe400000006ff */
[----:B------:R-:W-:Y:S01]  /*5f30*/  @P2 SEL R4, R5, R4, !P3 ;  /* 0x0000000405042207 */ /* 0x000fe20005800000 */
[----:B------:R-:W-:Y:S01]  /*5f40*/  IMAD.IADD R39, R36, 0x1, -R39 ;  /* 0x0000000124277824 */ /* 0x000fe200078e0a27 */
[----:B------:R-:W1:Y:S01]  /*5f50*/  @P6 SYNCS.PHASECHK.TRANS64.TRYWAIT P1, [R2+URZ+0x80], R7 ;  /* 0x00008007020065a7 */ /* 0x000e6200080211ff */
[----:B------:R-:W-:Y:S02]  /*5f60*/  LOP3.LUT R0, R0, 0xffffff80, RZ, 0xc0, !PT ;  /* 0xffffff8000007812 */ /* 0x000fe400078ec0ff */
[----:B------:R-:W-:Y:S03]  /*5f70*/  LOP3.LUT R4, R4, 0x1, RZ, 0xc0, !PT ;  /* 0x0000000104047812 */ /* 0x000fe600078ec0ff */
[----:B------:R-:W-:Y:S01]  /*5f80*/  IMAD.IADD R0, R37, 0x1, R0 ;  /* 0x0000000125007824 */ /* 0x000fe200078e0200 */
[----:B------:R-:W-:Y:S03]  /*5f90*/  ISETP.NE.U32.AND P5, PT, R4, 0x1, PT ;  /* 0x000000010400780c */ /* 0x000fe60003fa5070 */
[----:B------:R-:W-:Y:S01]  /*5fa0*/  IMAD R39, R39, 0x100000, R0 ;  /* 0x0010000027277824 */ /* 0x000fe200078e0200 */
[----:B------:R-:W-:Y:S01]  /*5fb0*/  P2R R103, PR, RZ, 0x20 ;  /* 0x00000020ff677803 */ /* 0x000fe20000000000 */
[----:B------:R2:W4:Y:S01]  /*5fc0*/  SYNCS.PHASECHK.TRANS64.TRYWAIT P0, [R100+URZ+0xd0], R3 ;  /* 0x0000d003640075a7 */ /* 0x00052200080011ff */
[----:B-1----:R-:W-:Y:S01]  /*5fd0*/  @P6 SEL R102, RZ, 0x1, !P1 ;  /* 0x00000001ff666807 */ /* 0x002fe20004800000 */
[----:B--2---:R-:W-:Y:S06]  /*5fe0*/  @!P6 BRA `(.L_x_99) ;  /* 0x000000000080e947 */ /* 0x004fec0003800000 */
[----:B------:R-:W-:Y:S01]  /*5ff0*/  @P5 IMAD R6, R90, 0x1000, R71 ;  /* 0x000010005a065824 */ /* 0x000fe200078e0247 */
[----:B------:R-:W1:Y:S01]  /*6000*/  S2R R0, SR_CgaCtaId ;  /* 0x0000000000007919 */ /* 0x000e620000008800 */
[----:B------:R-:W-:Y:S01]  /*6010*/  ISETP.NE.AND P1, PT, R102, RZ, PT ;  /* 0x000000ff6600720c */ /* 0x000fe20003f25270 */
[----:B------:R-:W-:Y:S01]  /*6020*/  BSSY B0, `(.L_x_100) ;  /* 0x000000b000007945 */ /* 0x000fe20003800000 */
[----:B------:R-:W-:Y:S01]  /*6030*/  @P5 VIADD R4, R6, UR44 ;  /* 0x0000002c06045c36 */ /* 0x000fe20008000000 */
[----:B------:R-:W-:Y:S02]  /*6040*/  CS2R R74, SRZ ;  /* 0x00000000004a7805 */ /* 0x000fe4000001ff00 */
[----:B------:R-:W-:Y:S02]  /*6050*/  CS2R R72, SRZ ;  /* 0x0000000000487805 */ /* 0x000fe4000001ff00 */
[----:B------:R-:W-:Y:S01]  /*6060*/  CS2R R78, SRZ ;  /* 0x00000000004e7805 */ /* 0x000fe2000001ff00 */
[----:B------:R-:W-:Y:S01]  /*6070*/  @P5 IMAD R4, R93, -0x10, R4 ;  /* 0xfffffff05d045824 */ /* 0x000fe200078e0204 */
[----:B------:R-:W-:Y:S04]  /*6080*/  CS2R R76, SRZ ;  /* 0x00000000004c7805 */ /* 0x000fe8000001ff00 */
[----:B------:R-:W-:Y:S05]  /*6090*/  @P1 BRA `(.L_x_101) ;  /* 0x00000000000c1947 */ /* 0x000fea0003800000 */
[----:B------:R-:W-:Y:S04]  /*60a0*/  SHF.L.U32 R5, R89, 0x1f, RZ ;  /* 0x0000001f59057819 */ /* 0x000fe800000006ff */
[----:B------:R-:W2:Y:S02]  /*60b0*/  SYNCS.PHASECHK.TRANS64.TRYWAIT P1, [R2+URZ+0x80], R5 ;  /* 0x00008005020075a7 */ /* 0x000ea400080211ff */
[----:B--2---:R-:W-:Y:S05]  /*60c0*/  @!P1 BRA `(.L_x_102) ;  /* 0x0000002400549947 */ /* 0x004fea0003800000 */
.L_x_101:
[----:B------:R-:W-:Y:S05]  /*60d0*/  BSYNC B0 ;  /* 0x0000000000007941 */ /* 0x000fea0003800000 */
.L_x_100:
[----:B------:R-:W-:Y:S01]  /*60e0*/  ISETP.NE.AND P1, PT, R103, RZ, PT ;  /* 0x000000ff6700720c */ /* 0x000fe20003f25270 */
[----:B--2---:R-:W-:Y:S02]  /*60f0*/  VIADD R5, R2, 0x90 ;  /* 0x0000009002057836 */ /* 0x004fe40000000000 */
[----:B------:R-:W-:Y:S03]  /*6100*/  VIADD R90, R90, 0x1 ;  /* 0x000000015a5a7836 */ /* 0x000fe60000000000 */
[----:B-1----:R-:W-:Y:S07]  /*6110*/  PRMT R0, R0, 0x654, R5 ;  /* 0x0000065400007816 */ /* 0x002fee0000000005 */
[----:B------:R1:W2:Y:S04]  /*6120*/  @P1 LDS.128 R72, [R6+UR44+0x200] ;  /* 0x0002002c06481984 */ /* 0x0002a80008000c00 */
[----:B------:R1:W1:Y:S01]  /*6130*/  @P1 LDS.128 R76, [R4+0x210] ;  /* 0x00021000044c1984 */ /* 0x0002620000000c00 */
[C---:B------:R-:W-:Y:S01]  /*6140*/  ISETP.NE.AND P1, PT, R90.reuse, 0x2, PT ;  /* 0x000000025a00780c */ /* 0x040fe20003f25270 */
[----:B------:R-:W-:Y:S01]  /*6150*/  @!PT LDS RZ, [RZ] ;  /* 0x00000000fffff984 */ /* 0x000fe20000000800 */
[----:B------:R-:W-:Y:S01]  /*6160*/  @!PT LDS RZ, [RZ] ;  /* 0x00000000fffff984 */ /* 0x000fe20000000800 */
[----:B------:R-:W-:Y:S01]  /*6170*/  @!PT LDS RZ, [RZ] ;  /* 0x00000000fffff984 */ /* 0x000fe20000000800 */
[----:B------:R-:W-:Y:S01]  /*6180*/  @!PT LDS RZ, [RZ] ;  /* 0x00000000fffff984 */ /* 0x000fe20000000800 */
[----:B------:R5:W-:Y:S06]  /*6190*/  MEMBAR.ALL.CTA ;  /* 0x0000000000007992 */ /* 0x000bec0000008000 */
[----:B-----5:R-:W5:Y:S01]  /*61a0*/  FENCE.VIEW.ASYNC.S ;  /* 0x00000000000073c6 */ /* 0x020f620000000000 */
[----:B------:R-:W-:Y:S01]  /*61b0*/  SEL R90, R90, RZ, P1 ;  /* 0x000000ff5a5a7207 */ /* 0x000fe20000800000 */
[----:B-----5:R5:W-:Y:S02]  /*61c0*/  SYNCS.ARRIVE.TRANS64.RED.A1T0 RZ, [R0+URZ], RZ ;  /* 0x000000ff00ff79a7 */ /* 0x020be400081004ff */
[----:B-----5:R-:W-:Y:S04]  /*61d0*/  SEL R0, RZ, 0x1, P1 ;  /* 0x00000001ff007807 */ /* 0x020fe80000800000 */
[----:B--2---:R-:W-:Y:S02]  /*61e0*/  LOP3.LUT R89, R89, R0, RZ, 0x3c, !PT ;  /* 0x0000000059597212 */ /* 0x004fe400078e3cff */
.L_x_99:
[----:B------:R-:W-:Y:S05]  /*61f0*/  BSYNC B1 ;  /* 0x0000000000017941 */ /* 0x000fea0003800000 */
.L_x_98:
[----:B------:R-:W-:Y:S04]  /*6200*/  SHF.R.U32.HI R0, RZ, 0x15, R39 ;  /* 0x00000015ff007819 */ /* 0x000fe80000011627 */
[----:B------:R-:W-:Y:S01]  /*6210*/  LOP3.LUT P1, RZ, R0, 0x3, R85, 0x48, !PT ;  /* 0x0000000300ff7812 */ /* 0x000fe20007824855 */
[----:B------:R-:W-:Y:S01]  /*6220*/  @!UPT UIADD3 URZ, UPT, UPT, URZ, URZ, URZ ;  /* 0x000000fffffff290 */ /* 0x000fe2000fffe0ff */
[----:B----4-:R-:W-:Y:S11]  /*6230*/  @P0 BRA `(.L_x_103) ;  /* 0x0000000000080947 */ /* 0x010ff60003800000 */
[----:B------:R-:W2:Y:S02]  /*6240*/  SYNCS.PHASECHK.TRANS64.TRYWAIT P0, [R100+URZ+0xd0], R3 ;  /* 0x0000d003640075a7 */ /* 0x000ea400080011ff */
[----:B--2---:R-:W-:Y:S05]  /*6250*/  @!P0 BRA `(.L_x_104) ;  /* 0x0000002400048947 */ /* 0x004fea0003800000 */
.L_x_103:
[----:B------:R-:W-:Y:S05]  /*6260*/  @!P1 BRA `(.L_x_105) ;  /* 0x0000000000409947 */ /* 0x000fea0003800000 */
[----:B------:R-:W4:Y:S01]  /*6270*/  LDCU.64 UR8, c[0x4][0x70] ;  /* 0x01000e00ff0877ac */ /* 0x000f220008000a00 */
[----:B--2---:R-:W-:Y:S01]  /*6280*/  MOV R3, 0x0 ;  /* 0x0000000000037802 */ /* 0x004fe20000000f00 */
[----:B------:R-:W-:Y:S02]  /*6290*/  HFMA2 R12, -RZ, RZ, 0, 5.9604644775390625e-08 ;  /* 0x00000001ff0c7431 */ /* 0x000fe400000001ff */
[----:B------:R-:W-:Y:S02]  /*62a0*/  IMAD.MOV.U32 R8, RZ, RZ, 0x192 ;  /* 0x00000192ff087424 */ /* 0x000fe400078e00ff */
[----:B------:R-:W-:Y:S01]  /*62b0*/  IMAD.MOV.U32 R13, RZ, RZ, RZ ;  /* 0x000000ffff0d7224 */ /* 0x000fe200078e00ff */
[----:B------:R-:W2:Y:S01]  /*62c0*/  LDCU.64 UR6, c[0x4][0x78] ;  /* 0x01000f00ff0677ac */ /* 0x000ea20008000a00 */
[----:B------:R-:W3:Y:S01]  /*62d0*/  LDC.64 R2, c[0x4][R3] ;  /* 0x0100000003027b82 */ /* 0x000ee20000000a00 */
[----:B------:R-:W5:Y:S01]  /*62e0*/  LDCU.64 UR4, c[0x4][0x10] ;  /* 0x01000200ff0477ac */ /* 0x000f620008000a00 */
[----:B----4-:R-:W-:Y:S01]  /*62f0*/  MOV R5, UR9 ;  /* 0x0000000900057c02 */ /* 0x010fe20008000f00 */
[----:B-1----:R-:W-:Y:S01]  /*6300*/  IMAD.U32 R4, RZ, RZ, UR8 ;  /* 0x00000008ff047e24 */ /* 0x002fe2000f8e00ff */
[----:B--2---:R-:W-:Y:S01]  /*6310*/  MOV R7, UR7 ;  /* 0x0000000700077c02 */ /* 0x004fe20008000f00 */
[----:B------:R-:W-:Y:S01]  /*6320*/  IMAD.U32 R6, RZ, RZ, UR6 ;  /* 0x00000006ff067e24 */ /* 0x000fe2000f8e00ff */
[----:B-----5:R-:W-:Y:S01]  /*6330*/  MOV R11, UR5 ;  /* 0x00000005000b7c02 */ /* 0x020fe20008000f00 */
[----:B------:R-:W-:Y:S02]  /*6340*/  IMAD.U32 R10, RZ, RZ, UR4 ;  /* 0x00000004ff0a7e24 */ /* 0x000fe4000f8e00ff */
[----:B------:R-:W-:Y:S07]  /*6350*/  LEPC R20, `(.L_x_105) ;  /* 0x000000001014794e */ /* 0x000fee0000000000 */
[----:B---3--:R-:W-:Y:S05]  /*6360*/  CALL.ABS.NOINC R2 ;  /* 0x0000000002007343 */ /* 0x008fea0003c00000 */
.L_x_105:
[-C--:B------:R-:W-:Y:S01]  /*6370*/  F2FP.F16.E5M2.UNPACK_B R42, R72.reuse ;  /* 0x00000048ff2a723e */ /* 0x080fe200020004ff */
[----:B------:R-:W-:Y:S05]  /*6380*/  WARPSYNC.ALL ;  /* 0x0000000000007948 */ /* 0x000fea0003800000 */
[----:B------:R-:W-:Y:S01]  /*6390*/  R2UR UR4, R39 ;  /* 0x00000000270472ca */ /* 0x000fe200000e0000 */
[--C-:B------:R-:W-:Y:S01]  /*63a0*/  HADD2.F32 R40, -RZ, R42.reuse.H0_H0 ;  /* 0x2000002aff287230 */ /* 0x100fe20000004100 */
[----:B------:R-:W-:Y:S01]  /*63b0*/  F2FP.F16.E5M2.UNPACK_B R43, R72.H1 ;  /* 0x00000048ff2b723e */ /* 0x000fe200030004ff */
[----:B------:R-:W-:Y:S01]  /*63c0*/  HADD2.F32 R42, -RZ, R42.H1_H1 ;  /* 0x3000002aff2a7230 */ /* 0x000fe20000004100 */
[-C--:B------:R-:W-:Y:S01]  /*63d0*/  F2FP.F16.E5M2.UNPACK_B R45, R73.reuse ;  /* 0x00000049ff2d723e */ /* 0x080fe200020004ff */
[----:B------:R-:W-:Y:S01]  /*63e0*/  BSSY.RECONVERGENT B0, `(.L_x_106) ;  /* 0x0000099000007945 */ /* 0x000fe20003800200 */
[----:B------:R-:W-:Y:S01]  /*63f0*/  F2FP.F16.E5M2.UNPACK_B R47, R73.H1 ;  /* 0x00000049ff2f723e */ /* 0x000fe200030004ff */
[--C-:B------:R-:W-:Y:S01]  /*6400*/  HADD2.F32 R44, -RZ, R43.reuse.H0_H0 ;  /* 0x2000002bff2c7230 */ /* 0x100fe20000004100 */
[-C--:B------:R-:W-:Y:S01]  /*6410*/  F2FP.F16.E5M2.UNPACK_B R49, R74.reuse ;  /* 0x0000004aff31723e */ /* 0x080fe200020004ff */
[----:B------:R-:W-:Y:S01]  /*6420*/  HADD2.F32 R46, -RZ, R43.H1_H1 ;  /* 0x3000002bff2e7230 */ /* 0x000fe20000004100 */
[----:B------:R-:W-:Y:S01]  /*6430*/  F2FP.F16.E5M2.UNPACK_B R51, R74.H1 ;  /* 0x0000004aff33723e */ /* 0x000fe200030004ff */
[--C-:B------:R-:W-:Y:S01]  /*6440*/  HADD2.F32 R43, -RZ, R45.reuse.H0_H0 ;  /* 0x2000002dff2b7230 */ /* 0x100fe20000004100 */
[-C--:B------:R-:W-:Y:S01]  /*6450*/  F2FP.F16.E5M2.UNPACK_B R53, R75.reuse ;  /* 0x0000004bff35723e */ /* 0x080fe200020004ff */
[----:B-1----:R-:W-:Y:S01]  /*6460*/  LDTM.16dp32bit_t0_t15.x32 R4, tmem[UR4] ;  /* 0x00000004000479ee */ /* 0x002fe20008a80000 */
[----:B------:R-:W3:Y:S01]  /*6470*/  LDTM.16dp32bit_t16_t31.x32 R4, tmem[UR4+0x20] ;  /* 0x00002004000479ee */ /* 0x000ee20008aa0000 */
[----:B------:R-:W-:Y:S01]  /*6480*/  ISETP.NE.AND P6, PT, R96, RZ, PT ;  /* 0x000000ff6000720c */ /* 0x000fe20003fc5270 */
[----:B------:R-:W-:Y:S01]  /*6490*/  HADD2.F32 R48, -RZ, R45.H1_H1 ;  /* 0x3000002dff307230 */ /* 0x000fe20000004100 */
[----:B------:R-:W-:Y:S01]  /*64a0*/  IADD3 R109, PT, PT, R71, UR44, RZ ;  /* 0x0000002c476d7c10 */ /* 0x000fe2000fffe0ff */
[----:B------:R-:W-:Y:S01]  /*64b0*/  HADD2.F32 R52, -RZ, R49.H1_H1 ;  /* 0x30000031ff347230 */ /* 0x000fe20000004100 */
[----:B------:R-:W-:Y:S01]  /*64c0*/  SHF.L.U32 R108, R88, 0x4, RZ ;  /* 0x00000004586c7819 */ /* 0x000fe200000006ff */
[----:B------:R-:W-:Y:S01]  /*64d0*/  HADD2.F32 R56, -RZ, R53.H1_H1 ;  /* 0x30000035ff387230 */ /* 0x000fe20000004100 */
[----:B------:R-:W-:Y:S01]  /*64e0*/  F2FP.F16.E5M2.UNPACK_B R55, R75.H1 ;  /* 0x0000004bff37723e */ /* 0x000fe200030004ff */
[--C-:B------:R-:W-:Y:S01]  /*64f0*/  HADD2.F32 R45, -RZ, R47.reuse.H0_H0 ;  /* 0x2000002fff2d7230 */ /* 0x100fe20000004100 */
[----:B------:R-:W-:Y:S01]  /*6500*/  IADD3 R101, PT, PT, R109, R108, RZ ;  /* 0x0000006c6d657210 */ /* 0x000fe20007ffe0ff */
[----:B------:R-:W-:Y:S01]  /*6510*/  HADD2.F32 R50, -RZ, R47.H1_H1 ;  /* 0x3000002fff327230 */ /* 0x000fe20000004100 */
[-C--:B------:R-:W-:Y:S01]  /*6520*/  F2FP.F16.E5M2.UNPACK_B R57, R76.reuse ;  /* 0x0000004cff39723e */ /* 0x080fe200020004ff */
[----:B------:R-:W-:Y:S01]  /*6530*/  HADD2.F32 R47, -RZ, R49.H0_H0 ;  /* 0x20000031ff2f7230 */ /* 0x000fe20000004100 */
[----:B------:R-:W-:Y:S01]  /*6540*/  F2FP.F16.E5M2.UNPACK_B R59, R76.H1 ;  /* 0x0000004cff3b723e */ /* 0x000fe200030004ff */
[----:B------:R-:W-:Y:S01]  /*6550*/  HADD2.F32 R49, -RZ, R51.H0_H0 ;  /* 0x20000033ff317230 */ /* 0x000fe20000004100 */
[-C--:B------:R-:W-:Y:S01]  /*6560*/  F2FP.F16.E5M2.UNPACK_B R61, R77.reuse ;  /* 0x0000004dff3d723e */ /* 0x080fe200020004ff */
[----:B------:R-:W-:Y:S01]  /*6570*/  HADD2.F32 R60, -RZ, R57.H1_H1 ;  /* 0x30000039ff3c7230 */ /* 0x000fe20000004100 */
[----:B------:R-:W-:Y:S01]  /*6580*/  F2FP.F16.E5M2.UNPACK_B R63, R77.H1 ;  /* 0x0000004dff3f723e */ /* 0x000fe200030004ff */
[----:B------:R-:W-:Y:S01]  /*6590*/  HADD2.F32 R54, -RZ, R51.H1_H1 ;  /* 0x30000033ff367230 */ /* 0x000fe20000004100 */
[-C--:B------:R-:W-:Y:S01]  /*65a0*/  F2FP.F16.E5M2.UNPACK_B R65, R78.reuse ;  /* 0x0000004eff41723e */ /* 0x080fe200020004ff */
[----:B------:R-:W-:Y:S01]  /*65b0*/  HADD2.F32 R51, -RZ, R53.H0_H0 ;  /* 0x20000035ff337230 */ /* 0x000fe20000004100 */
[----:B------:R-:W-:Y:S01]  /*65c0*/  F2FP.F16.E5M2.UNPACK_B R67, R78.H1 ;  /* 0x0000004eff43723e */ /* 0x000fe200030004ff */
[----:B------:R-:W-:Y:S01]  /*65d0*/  HADD2.F32 R64, -RZ, R61.H1_H1 ;  /* 0x3000003dff407230 */ /* 0x000fe20000004100 */
[----:B------:R-:W-:Y:S01]  /*65e0*/  ISETP.NE.AND P0, PT, R95, RZ, PT ;  /* 0x000000ff5f00720c */ /* 0x000fe20003f05270 */
[C---:B---3--:R-:W-:Y:S01]  /*65f0*/  FMUL R0, R38.reuse, R4 ;  /* 0x0000000426007220 */ /* 0x048fe20000400000 */
[C---:B------:R-:W-:Y:S01]  /*6600*/  FMUL R2, R38.reuse, R5 ;  /* 0x0000000526027220 */ /* 0x040fe20000400000 */
[C---:B------:R-:W-:Y:S01]  /*6610*/  FMUL R4, R38.reuse, R8 ;  /* 0x0000000826047220 */ /* 0x040fe20000400000 */
[C---:B------:R-:W-:Y:S01]  /*6620*/  FMUL R5, R38.reuse, R9 ;  /* 0x0000000926057220 */ /* 0x040fe20000400000 */
[C---:B------:R-:W-:Y:S01]  /*6630*/  FFMA R0, R41.reuse, R40, R0 ;  /* 0x0000002829007223 */ /* 0x040fe20000000000 */
[C---:B------:R-:W-:Y:S01]  /*6640*/  FFMA R2, R41.reuse, R42, R2 ;  /* 0x0000002a29027223 */ /* 0x040fe20000000002 */
[C---:B------:R-:W-:Y:S01]  /*6650*/  FMUL R8, R38.reuse, R12 ;  /* 0x0000000c26087220 */ /* 0x040fe20000400000 */
[C---:B------:R-:W-:Y:S01]  /*6660*/  FMUL R9, R38.reuse, R13 ;  /* 0x0000000d26097220 */ /* 0x040fe20000400000 */
[C---:B------:R-:W-:Y:S01]  /*6670*/  FMUL R12, R38.reuse, R16 ;  /* 0x00000010260c7220 */ /* 0x040fe20000400000 */
[C---:B------:R-:W-:Y:S01]  /*6680*/  FMUL R13, R38.reuse, R17 ;  /* 0x00000011260d7220 */ /* 0x040fe20000400000 */
[C---:B------:R-:W-:Y:S01]  /*6690*/  FMUL R16, R38.reuse, R20 ;  /* 0x0000001426107220 */ /* 0x040fe20000400000 */
[C---:B------:R-:W-:Y:S01]  /*66a0*/  FMUL R17, R38.reuse, R21 ;  /* 0x0000001526117220 */ /* 0x040fe20000400000 */
[C---:B------:R-:W-:Y:S01]  /*66b0*/  FMUL R20, R38.reuse, R24 ;  /* 0x0000001826147220 */ /* 0x040fe20000400000 */
[C---:B------:R-:W-:Y:S01]  /*66c0*/  FMUL R21, R38.reuse, R25 ;  /* 0x0000001926157220 */ /* 0x040fe20000400000 */
[----:B------:R-:W-:Y:S02]  /*66d0*/  HADD2.F32 R68, -RZ, R65.H1_H1 ;  /* 0x30000041ff447230 */ /* 0x000fe40000004100 */
[C---:B------:R-:W-:Y:S01]  /*66e0*/  FMUL R24, R38.reuse, R28 ;  /* 0x0000001c26187220 */ /* 0x040fe20000400000 */
[C---:B------:R-:W-:Y:S01]  /*66f0*/  FMUL R25, R38.reuse, R29 ;  /* 0x0000001d26197220 */ /* 0x040fe20000400000 */
[C---:B------:R-:W-:Y:S01]  /*6700*/  FMUL R28, R38.reuse, R32 ;  /* 0x00000020261c7220 */ /* 0x040fe20000400000 */
[C---:B------:R-:W-:Y:S01]  /*6710*/  FMUL R29, R38.reuse, R33 ;  /* 0x00000021261d7220 */ /* 0x040fe20000400000 */
[C---:B--2---:R-:W-:Y:S01]  /*6720*/  FMUL R3, R38.reuse, R6 ;  /* 0x0000000626037220 */ /* 0x044fe20000400000 */
[C---:B------:R-:W-:Y:S01]  /*6730*/  FMUL R7, R38.reuse, R7 ;  /* 0x0000000726077220 */ /* 0x040fe20000400000 */
[C---:B------:R-:W-:Y:S01]  /*6740*/  FMUL R6, R38.reuse, R10 ;  /* 0x0000000a26067220 */ /* 0x040fe20000400000 */
[C---:B------:R-:W-:Y:S01]  /*6750*/  FMUL R11, R38.reuse, R11 ;  /* 0x0000000b260b7220 */ /* 0x040fe20000400000 */
[C---:B------:R-:W-:Y:S01]  /*6760*/  FFMA R3, R41.reuse, R44, R3 ;  /* 0x0000002c29037223 */ /* 0x040fe20000000003 */
[C---:B------:R-:W-:Y:S01]  /*6770*/  FFMA R7, R41.reuse, R46, R7 ;  /* 0x0000002e29077223 */ /* 0x040fe20000000007 */
[C---:B------:R-:W-:Y:S01]  /*6780*/  FFMA R4, R41.reuse, R43, R4 ;  /* 0x0000002b29047223 */ /* 0x040fe20000000004 */
[----:B------:R-:W-:Y:S01]  /*6790*/  F2FP.F16.E5M2.UNPACK_B R40, R79 ;  /* 0x0000004fff28723e */ /* 0x000fe200020004ff */
[C---:B------:R-:W-:Y:S01]  /*67a0*/  FFMA R5, R41.reuse, R48, R5 ;  /* 0x0000003029057223 */ /* 0x040fe20000000005 */
[C---:B------:R-:W-:Y:S01]  /*67b0*/  FFMA R6, R41.reuse, R45, R6 ;  /* 0x0000002d29067223 */ /* 0x040fe20000000006 */
[----:B------:R-:W-:Y:S01]  /*67c0*/  F2FP.F16.E5M2.UNPACK_B R42, R79.H1 ;  /* 0x0000004fff2a723e */ /* 0x000fe200030004ff */
[C---:B------:R-:W-:Y:S01]  /*67d0*/  FFMA R11, R41.reuse, R50, R11 ;  /* 0x00000032290b7223 */ /* 0x040fe2000000000b */
[----:B------:R-:W-:Y:S01]  /*67e0*/  FFMA R8, R41, R47, R8 ;  /* 0x0000002f29087223 */ /* 0x000fe20000000008 */
[----:B------:R-:W-:Y:S01]  /*67f0*/  F2FP.SATFINITE.E5M2.F32.PACK_AB_MERGE_C R97, R7, R3, RZ ;  /* 0x000000030761723e */ /* 0x000fe200048060ff */
[C---:B------:R-:W-:Y:S01]  /*6800*/  FFMA R9, R41.reuse, R52, R9 ;  /* 0x0000003429097223 */ /* 0x040fe20000000009 */
[----:B------:R-:W-:Y:S01]  /*6810*/  FMUL R10, R38, R14 ;  /* 0x0000000e260a7220 */ /* 0x000fe20000400000 */
[----:B------:R-:W-:Y:S01]  /*6820*/  LEA R109, R90, UR44, 0x3 ;  /* 0x0000002c5a6d7c11 */ /* 0x000fe2000f8e18ff */
[----:B------:R-:W-:Y:S01]  /*6830*/  FMUL R15, R38, R15 ;  /* 0x0000000f260f7220 */ /* 0x000fe20000400000 */
[--C-:B------:R-:W-:Y:S01]  /*6840*/  HADD2.F32 R53, -RZ, R55.reuse.H0_H0 ;  /* 0x20000037ff357230 */ /* 0x100fe20000004100 */
[----:B------:R-:W-:Y:S01]  /*6850*/  F2FP.SATFINITE.E5M2.F32.PACK_AB_MERGE_C R96, R2, R0, R97 ;  /* 0x000000000260723e */ /* 0x000fe20004806061 */
[----:B------:R-:W-:Y:S01]  /*6860*/  FFMA R10, R41, R49, R10 ;  /* 0x00000031290a7223 */ /* 0x000fe2000000000a */
[----:B------:R-:W-:Y:S01]  /*6870*/  F2FP.SATFINITE.E5M2.F32.PACK_AB_MERGE_C R97, R11, R6, RZ ;  /* 0x000000060b61723e */ /* 0x000fe200048060ff */
[C---:B------:R-:W-:Y:S01]  /*6880*/  FFMA R15, R41.reuse, R54, R15 ;  /* 0x00000036290f7223 */ /* 0x040fe2000000000f */
[C---:B------:R-:W-:Y:S01]  /*6890*/  FFMA R12, R41.reuse, R51, R12 ;  /* 0x00000033290c7223 */ /* 0x040fe2000000000c */
[----:B------:R-:W-:Y:S01]  /*68a0*/  FFMA R13, R41, R56, R13 ;  /* 0x00000038290d7223 */ /* 0x000fe2000000000d */
[----:B------:R-:W-:Y:S01]  /*68b0*/  F2FP.SATFINITE.E5M2.F32.PACK_AB_MERGE_C R97, R5, R4, R97 ;  /* 0x000000040561723e */ /* 0x000fe20004806061 */
[----:B------:R-:W-:Y:S01]  /*68c0*/  HADD2.F32 R58, -RZ, R55.H1_H1 ;  /* 0x30000037ff3a7230 */ /* 0x000fe20000004100 */
[----:B------:R-:W-:Y:S01]  /*68d0*/  F2FP.SATFINITE.E5M2.F32.PACK_AB_MERGE_C R98, R15, R10, RZ ;  /* 0x0000000a0f62723e */ /* 0x000fe200048060ff */
[----:B------:R-:W-:Y:S02]  /*68e0*/  HADD2.F32 R55, -RZ, R57.H0_H0 ;  /* 0x20000039ff377230 */ /* 0x000fe40000004100 */
[C---:B------:R-:W-:Y:S01]  /*68f0*/  FMUL R14, R38.reuse, R18 ;  /* 0x00000012260e7220 */ /* 0x040fe20000400000 */
[C---:B------:R-:W-:Y:S01]  /*6900*/  FMUL R19, R38.reuse, R19 ;  /* 0x0000001326137220 */ /* 0x040fe20000400000 */
[--C-:B------:R-:W-:Y:S02]  /*6910*/  HADD2.F32 R57, -RZ, R59.reuse.H0_H0 ;  /* 0x2000003bff397230 */ /* 0x100fe40000004100 */
[C---:B------:R-:W-:Y:S01]  /*6920*/  FMUL R18, R38.reuse, R22 ;  /* 0x0000001626127220 */ /* 0x040fe20000400000 */
[C---:B------:R-:W-:Y:S01]  /*6930*/  FFMA R14, R41.reuse, R53, R14 ;  /* 0x00000035290e7223 */ /* 0x040fe2000000000e */
[----:B------:R-:W-:Y:S02]  /*6940*/  HADD2.F32 R62, -RZ, R59.H1_H1 ;  /* 0x3000003bff3e7230 */ /* 0x000fe40000004100 */
[C---:B------:R-:W-:Y:S01]  /*6950*/  FFMA R19, R41.reuse, R58, R19 ;  /* 0x0000003a29137223 */ /* 0x040fe20000000013 */
[----:B------:R-:W-:Y:S02]  /*6960*/  HADD2.F32 R59, -RZ, R61.H0_H0 ;  /* 0x2000003dff3b7230 */ /* 0x000fe40000004100 */
[C---:B------:R-:W-:Y:S01]  /*6970*/  FMUL R23, R38.reuse, R23 ;  /* 0x0000001726177220 */ /* 0x040fe20000400000 */
[C---:B------:R-:W-:Y:S01]  /*6980*/  FFMA R16, R41.reuse, R55, R16 ;  /* 0x0000003729107223 */ /* 0x040fe20000000010 */
[C---:B------:R-:W-:Y:S01]  /*6990*/  FFMA R17, R41.reuse, R60, R17 ;  /* 0x0000003c29117223 */ /* 0x040fe20000000011 */
[--C-:B------:R-:W-:Y:S02]  /*69a0*/  HADD2.F32 R61, -RZ, R63.reuse.H0_H0 ;  /* 0x2000003fff3d7230 */ /* 0x100fe40000004100 */
[C---:B------:R-:W-:Y:S01]  /*69b0*/  FFMA R18, R41.reuse, R57, R18 ;  /* 0x0000003929127223 */ /* 0x040fe20000000012 */
[----:B------:R-:W-:Y:S02]  /*69c0*/  HADD2.F32 R66, -RZ, R63.H1_H1 ;  /* 0x3000003fff427230 */ /* 0x000fe40000004100 */
[C---:B------:R-:W-:Y:S01]  /*69d0*/  FMUL R22, R38.reuse, R26 ;  /* 0x0000001a26167220 */ /* 0x040fe20000400000 */
[----:B------:R-:W-:Y:S02]  /*69e0*/  HADD2.F32 R63, -RZ, R65.H0_H0 ;  /* 0x20000041ff3f7230 */ /* 0x000fe40000004100 */
[C---:B------:R-:W-:Y:S01]  /*69f0*/  FFMA R23, R41.reuse, R62, R23 ;  /* 0x0000003e29177223 */ /* 0x040fe20000000017 */
[C---:B------:R-:W-:Y:S01]  /*6a00*/  FMUL R27, R38.reuse, R27 ;  /* 0x0000001b261b7220 */ /* 0x040fe20000400000 */
[C---:B------:R-:W-:Y:S01]  /*6a10*/  FFMA R20, R41.reuse, R59, R20 ;  /* 0x0000003b29147223 */ /* 0x040fe20000000014 */
[C---:B------:R-:W-:Y:S01]  /*6a20*/  FFMA R21, R41.reuse, R64, R21 ;  /* 0x0000004029157223 */ /* 0x040fe20000000015 */
[--C-:B------:R-:W-:Y:S02]  /*6a30*/  HADD2.F32 R65, -RZ, R67.reuse.H0_H0 ;  /* 0x20000043ff417230 */ /* 0x100fe40000004100 */
[C---:B------:R-:W-:Y:S01]  /*6a40*/  FFMA R22, R41.reuse, R61, R22 ;  /* 0x0000003d29167223 */ /* 0x040fe20000000016 */
[----:B------:R-:W-:Y:S02]  /*6a50*/  HADD2.F32 R70, -RZ, R67.H1_H1 ;  /* 0x30000043ff467230 */ /* 0x000fe40000004100 */
[C---:B------:R-:W-:Y:S01]  /*6a60*/  FMUL R26, R38.reuse, R30 ;  /* 0x0000001e261a7220 */ /* 0x040fe20000400000 */
[--C-:B------:R-:W-:Y:S02]  /*6a70*/  HADD2.F32 R67, -RZ, R40.reuse.H0_H0 ;  /* 0x20000028ff437230 */ /* 0x100fe40000004100 */
[C---:B------:R-:W-:Y:S01]  /*6a80*/  FFMA R27, R41.reuse, R66, R27 ;  /* 0x00000042291b7223 */ /* 0x040fe2000000001b */
[C---:B------:R-:W-:Y:S01]  /*6a90*/  FMUL R31, R38.reuse, R31 ;  /* 0x0000001f261f7220 */ /* 0x040fe20000400000 */
[C---:B------:R-:W-:Y:S01]  /*6aa0*/  FFMA R24, R41.reuse, R63, R24 ;  /* 0x0000003f29187223 */ /* 0x040fe20000000018 */
[----:B------:R-:W-:Y:S02]  /*6ab0*/  HADD2.F32 R40, -RZ, R40.H1_H1 ;  /* 0x30000028ff287230 */ /* 0x000fe40000004100 */
[C---:B------:R-:W-:Y:S01]  /*6ac0*/  FFMA R25, R41.reuse, R68, R25 ;  /* 0x0000004429197223 */ /* 0x040fe20000000019 */
[--C-:B------:R-:W-:Y:S02]  /*6ad0*/  HADD2.F32 R69, -RZ, R42.reuse.H0_H0 ;  /* 0x2000002aff457230 */ /* 0x100fe40000004100 */
[C---:B------:R-:W-:Y:S01]  /*6ae0*/  FFMA R26, R41.reuse, R65, R26 ;  /* 0x00000041291a7223 */ /* 0x040fe2000000001a */
[----:B------:R-:W-:Y:S02]  /*6af0*/  HADD2.F32 R42, -RZ, R42.H1_H1 ;  /* 0x3000002aff2a7230 */ /* 0x000fe40000004100 */
[C---:B------:R-:W-:Y:S01]  /*6b00*/  FMUL R30, R38.reuse, R34 ;  /* 0x00000022261e7220 */ /* 0x040fe20000400000 */
[----:B------:R-:W-:Y:S01]  /*6b10*/  FFMA R31, R41, R70, R31 ;  /* 0x00000046291f7223 */ /* 0x000fe2000000001f */
[----:B------:R-:W-:Y:S01]  /*6b20*/  FMUL R35, R38, R35 ;  /* 0x0000002326237220 */ /* 0x000fe20000400000 */
[----:B------:R-:W-:Y:S01]  /*6b30*/  F2FP.SATFINITE.E5M2.F32.PACK_AB_MERGE_C R99, R19, R14, RZ ;  /* 0x0000000e1363723e */ /* 0x000fe200048060ff */
[C---:B------:R-:W-:Y:S01]  /*6b40*/  FFMA R28, R41.reuse, R67, R28 ;  /* 0x00000043291c7223 */ /* 0x040fe2000000001c */
[C---:B------:R-:W-:Y:S01]  /*6b50*/  FFMA R29, R41.reuse, R40, R29 ;  /* 0x00000028291d7223 */ /* 0x040fe2000000001d */
[C---:B------:R-:W-:Y:S01]  /*6b60*/  FFMA R30, R41.reuse, R69, R30 ;  /* 0x00000045291e7223 */ /* 0x040fe2000000001e */
[----:B------:R-:W-:Y:S01]  /*6b70*/  FFMA R35, R41, R42, R35 ;  /* 0x0000002a29237223 */ /* 0x000fe20000000023 */
[----:B------:R-:W-:Y:S02]  /*6b80*/  F2FP.SATFINITE.E5M2.F32.PACK_AB_MERGE_C R98, R9, R8, R98 ;  /* 0x000000080962723e */ /* 0x000fe40004806062 */
[----:B------:R-:W-:Y:S02]  /*6b90*/  F2FP.SATFINITE.E5M2.F32.PACK_AB_MERGE_C R99, R13, R12, R99 ;  /* 0x0000000c0d63723e */ /* 0x000fe40004806063 */
[----:B------:R-:W-:Y:S02]  /*6ba0*/  F2FP.SATFINITE.E5M2.F32.PACK_AB_MERGE_C R104, R23, R18, RZ ;  /* 0x000000121768723e */ /* 0x000fe400048060ff */
[----:B------:R-:W-:Y:S01]  /*6bb0*/  F2FP.SATFINITE.E5M2.F32.PACK_AB_MERGE_C R105, R27, R22, RZ ;  /* 0x000000161b69723e */ /* 0x000fe200048060ff */
[----:B------:R1:W-:Y:S01]  /*6bc0*/  STS.128 [R71+UR44+0x2200], R96 ;  /* 0x0022006047007988 */ /* 0x0003e20008000c2c */
[----:B------:R-:W-:Y:S02]  /*6bd0*/  F2FP.SATFINITE.E5M2.F32.PACK_AB_MERGE_C R110, R31, R26, RZ ;  /* 0x0000001a1f6e723e */ /* 0x000fe400048060ff */
[----:B------:R-:W-:Y:S02]  /*6be0*/  F2FP.SATFINITE.E5M2.F32.PACK_AB_MERGE_C R111, R35, R30, RZ ;  /* 0x0000001e236f723e */ /* 0x000fe400048060ff */
[----:B------:R-:W-:Y:S02]  /*6bf0*/  F2FP.SATFINITE.E5M2.F32.PACK_AB_MERGE_C R104, R17, R16, R104 ;  /* 0x000000101168723e */ /* 0x000fe40004806068 */
[----:B------:R-:W-:Y:S02]  /*6c00*/  F2FP.SATFINITE.E5M2.F32.PACK_AB_MERGE_C R105, R21, R20, R105 ;  /* 0x000000141569723e */ /* 0x000fe40004806069 */
[----:B------:R-:W-:Y:S02]  /*6c10*/  F2FP.SATFINITE.E5M2.F32.PACK_AB_MERGE_C R106, R25, R24, R110 ;  /* 0x00000018196a723e */ /* 0x000fe4000480606e */
[----:B------:R-:W-:Y:S02]  /*6c20*/  F2FP.SATFINITE.E5M2.F32.PACK_AB_MERGE_C R107, R29, R28, R111 ;  /* 0x0000001c1d6b723e */ /* 0x000fe4000480606f */
[----:B------:R-:W-:Y:S03]  /*6c30*/  @P6 SHF.L.U32 R110, R89, 0x1f, RZ ;  /* 0x0000001f596e6819 */ /* 0x000fe600000006ff */
[----:B------:R1:W-:Y:S01]  /*6c40*/  STS.128 [R101+0x2210], R104 ;  /* 0x0022106865007388 */ /* 0x0003e20000000c00 */
[----:B------:R-:W-:Y:S01]  /*6c50*/  @!PT LDS RZ, [RZ] ;  /* 0x00000000fffff984 */ /* 0x000fe20000000800 */
[----:B------:R-:W-:Y:S01]  /*6c60*/  @!PT LDS RZ, [RZ] ;  /* 0x00000000fffff984 */ /* 0x000fe20000000800 */
[----:B------:R-:W-:Y:S01]  /*6c70*/  @!PT LDS RZ, [RZ] ;  /* 0x00000000fffff984 */ /* 0x000fe20000000800 */
[----:B------:R-:W-:Y:S01]  /*6c80*/  @!PT LDS RZ, [RZ] ;  /* 0x00000000fffff984 */ /* 0x000fe20000000800 */
[----:B------:R2:W-:Y:S07]  /*6c90*/  MEMBAR.ALL.CTA ;  /* 0x0000000000007992 */ /* 0x0005ee0000008000 */
[----:B--2---:R-:W2:Y:S02]  /*6ca0*/  FENCE.VIEW.ASYNC.S ;  /* 0x00000000000073c6 */ /* 0x004ea40000000000 */
[----:B--2---:R-:W-:Y:S06]  /*6cb0*/  BAR.SYNC.DEFER_BLOCKING 0x1, 0x80 ;  /* 0x0042000000007b1d */ /* 0x004fec0000010000 */
[----:B------:R-:W-:Y:S05]  /*6cc0*/  @P0 BRA `(.L_x_107) ;  /* 0x0000000000280947 */ /* 0x000fea0003800000 */
[----:B------:R-:W2:Y:S01]  /*6cd0*/  LDCU.64 UR6, c[0x0][0x348] ;  /* 0x00006900ff0677ac */ /* 0x000ea20008000a00 */
[----:B------:R-:W-:Y:S01]  /*6ce0*/  UIADD3 UR4, UPT, UPT, UR44, 0x2200, URZ ;  /* 0x000022002c047890 */ /* 0x000fe2000fffe0ff */
[----:B------:R-:W-:Y:S05]  /*6cf0*/  UMOV UR51, UR36 ;  /* 0x0000002400337c82 */ /* 0x000fea0008000000 */
[----:B------:R-:W-:Y:S04]  /*6d00*/  MOV R94, UR4 ;  /* 0x00000004005e7c02 */ /* 0x000fe80008000f00 */
[----:B------:R-:W-:Y:S01]  /*6d10*/  R2UR UR48, R94 ;  /* 0x000000005e3072ca */ /* 0x000fe200000e0000 */
[----:B--2---:R-:W-:Y:S04]  /*6d20*/  UIADD3 UR4, UP0, UPT, UR6, 0x680, URZ ;  /* 0x0000068006047890 */ /* 0x004fe8000ff1e0ff */
[----:B------:R-:W-:Y:S09]  /*6d30*/  UIADD3.X UR5, UPT, UPT, URZ, UR7, URZ, UP0, !UPT ;  /* 0x00000007ff057290 */ /* 0x000ff200087fe4ff */
[----:B------:R2:W-:Y:S01]  /*6d40*/  UTMASTG.3D [UR48], [UR4] ;  /* 0x00000030040073b5 */ /* 0x0005e20008010000 */
[----:B------:R0:W-:Y:S01]  /*6d50*/  UTMACMDFLUSH ;  /* 0x00000000000079b7 */ /* 0x0001e20000000000 */
[----:B--2---:R-:W-:Y:S04]  /*6d60*/  DEPBAR.LE SB0, 0x1 ;  /* 0x000080400000791a */ /* 0x004fe80000000000 */
.L_x_107:
[----:B------:R-:W-:Y:S05]  /*6d70*/  BSYNC.RECONVERGENT B0 ;  /* 0x0000000000007941 */ /* 0x000fea0003800200 */
.L_x_106:
[----:B------:R-:W-:Y:S06]  /*6d80*/  BAR.SYNC.DEFER_BLOCKING 0x1, 0x80 ;  /* 0x0042000000007b1d */ /* 0x000fec0000010000 */
[----:B------:R-:W2:Y:S01]  /*6d90*/  @P6 SYNCS.PHASECHK.TRANS64.TRYWAIT P0, [R109+URZ+0x80], R110 ;  /* 0x0000806e6d0065a7 */ /* 0x000ea200080011ff */
[----:B------:R-:W-:Y:S01]  /*6da0*/  BSSY B1, `(.L_x_108) ;  /* 0x0000020000017945 */ /* 0x000fe20003800000 */
[----:B--2---:R-:W-:Y:S03]  /*6db0*/  @P6 SEL R102, RZ, 0x1, !P0 ;  /* 0x00000001ff666807 */ /* 0x004fe60004000000 */
[----:B------:R-:W-:Y:S05]  /*6dc0*/  @!P6 BRA `(.L_x_109) ;  /* 0x000000000074e947 */ /* 0x000fea0003800000 */
[----:B------:R-:W-:Y:S01]  /*6dd0*/  ISETP.NE.AND P1, PT, R103, RZ, PT ;  /* 0x000000ff6700720c */ /* 0x000fe20003f25270 */
[----:B------:R-:W2:Y:S01]  /*6de0*/  S2R R0, SR_CgaCtaId ;  /* 0x0000000000007919 */ /* 0x000ea20000008800 */
[----:B------:R-:W-:Y:S01]  /*6df0*/  ISETP.NE.AND P0, PT, R102, RZ, PT ;  /* 0x000000ff6600720c */ /* 0x000fe20003f05270 */
[----:B------:R-:W-:Y:S10]  /*6e00*/  BSSY B0, `(.L_x_110) ;  /* 0x0000008000007945 */ /* 0x000ff40003800000 */
[----:B------:R-:W-:Y:S05]  /*6e10*/  @P1 IMAD R2, R90, 0x1000, R71 ;  /* 0x000010005a021824 */ /* 0x000fea00078e0247 */
[----:B------:R-:W-:Y:S05]  /*6e20*/  @P1 IADD3 R3, PT, PT, R2, UR44, RZ ;  /* 0x0000002c02031c10 */ /* 0x000fea000fffe0ff */
[----:B------:R-:W-:Y:S01]  /*6e30*/  @P1 IMAD.IADD R3, R3, 0x1, R108 ;  /* 0x0000000103031824 */ /* 0x000fe200078e026c */
[----:B------:R-:W-:Y:S06]  /*6e40*/  @P0 BRA `(.L_x_111) ;  /* 0x00000000000c0947 */ /* 0x000fec0003800000 */
[----:B------:R-:W-:Y:S04]  /*6e50*/  SHF.L.U32 R4, R89, 0x1f, RZ ;  /* 0x0000001f59047819 */ /* 0x000fe800000006ff */
[----:B------:R-:W3:Y:S02]  /*6e60*/  SYNCS.PHASECHK.TRANS64.TRYWAIT P0, [R109+URZ+0x80], R4 ;  /* 0x000080046d0075a7 */ /* 0x000ee400080011ff */
[----:B---3--:R-:W-:Y:S05]  /*6e70*/  @!P0 BRA `(.L_x_112) ;  /* 0x0000001800108947 */ /* 0x008fea0003800000 */
.L_x_111:
[----:B------:R-:W-:Y:S05]  /*6e80*/  BSYNC B0 ;  /* 0x0000000000007941 */ /* 0x000fea0003800000 */
.L_x_110:
[----:B------:R-:W-:Y:S01]  /*6e90*/  ISETP.NE.AND P0, PT, R103, RZ, PT ;  /* 0x000000ff6700720c */ /* 0x000fe20003f05270 */
[----:B---3--:R-:W-:Y:S02]  /*6ea0*/  VIADD R109, R109, 0x90 ;  /* 0x000000906d6d7836 */ /* 0x008fe40000000000 */
[----:B------:R-:W-:Y:S03]  /*6eb0*/  VIADD R90, R90, 0x1 ;  /* 0x000000015a5a7836 */ /* 0x000fe60000000000 */
[----:B--2---:R-:W-:Y:S07]  /*6ec0*/  PRMT R0, R0, 0x654, R109 ;  /* 0x0000065400007816 */ /* 0x004fee000000006d */
[----:B------:R2:W3:Y:S04]  /*6ed0*/  @P0 LDS.128 R72, [R2+UR44+0x200] ;  /* 0x0002002c02480984 */ /* 0x0004e80008000c00 */
[----:B------:R2:W4:Y:S01]  /*6ee0*/  @P0 LDS.128 R76, [R3+0x210] ;  /* 0x00021000034c0984 */ /* 0x0005220000000c00 */
        /* <DEDUP_REMOVED lines=10> */
[----:B--23--:R-:W-:Y:S02]  /*6f90*/  LOP3.LUT R89, R89, R0, RZ, 0x3c, !PT ;  /* 0x0000000059597212 */ /* 0x00cfe400078e3cff */
.L_x_109:
[----:B------:R-:W-:Y:S05]  /*6fa0*/  BSYNC B1 ;  /* 0x0000000000017941 */ /* 0x000fea0003800000 */
.L_x_108:
[----:B------:R-:W-:Y:S05]  /*6fb0*/  VIADD R0, R39, 0x40 ;  /* 0x0000004027007836 */ /* 0x000fea0000000000 */
[----:B------:R-:W-:Y:S04]  /*6fc0*/  SHF.R.U32.HI R0, RZ, 0x15, R0 ;  /* 0x00000015ff007819 */ /* 0x000fe80000011600 */
[----:B------:R-:W-:Y:S11]  /*6fd0*/  LOP3.LUT P0, RZ, R0, 0x3, R85, 0x48, !PT ;  /* 0x0000000300ff7812 */ /* 0x000ff60007804855 */
[----:B------:R-:W-:Y:S02]  /*6fe0*/  @!UPT UIADD3 URZ, UPT, UPT, URZ, URZ, URZ ;  /* 0x000000fffffff290 */ /* 0x000fe4000fffe0ff */
[----:B------:R-:W-:Y:S05]  /*6ff0*/  @!P0 BRA `(.L_x_113) ;  /* 0x0000000000408947 */ /* 0x000fea0003800000 */
[----:B------:R-:W2:Y:S01]  /*7000*/  LDCU.64 UR8, c[0x4][0x70] ;  /* 0x01000e00ff0877ac */ /* 0x000ea20008000a00 */
[----:B------:R-:W-:Y:S01]  /*7010*/  MOV R3, 0x0 ;  /* 0x0000000000037802 */ /* 0x000fe20000000f00 */
[----:B------:R-:W-:Y:S02]  /*7020*/  HFMA2 R12, -RZ, RZ, 0, 5.9604644775390625e-08 ;  /* 0x00000001ff0c7431 */ /* 0x000fe400000001ff */
[----:B------:R-:W-:Y:S02]  /*7030*/  IMAD.MOV.U32 R8, RZ, RZ, 0x192 ;  /* 0x00000192ff087424 */ /* 0x000fe400078e00ff */
[----:B------:R-:W-:Y:S01]  /*7040*/  IMAD.MOV.U32 R13, RZ, RZ, RZ ;  /* 0x000000ffff0d7224 */ /* 0x000fe200078e00ff */
[----:B------:R-:W3:Y:S01]  /*7050*/  LDCU.64 UR6, c[0x4][0x78] ;  /* 0x01000f00ff0677ac */ /* 0x000ee20008000a00 */
[----:B------:R-:W1:Y:S01]  /*7060*/  LDC.64 R2, c[0x4][R3] ;  /* 0x0100000003027b82 */ /* 0x000e620000000a00 */
[----:B------:R-:W5:Y:S01]  /*7070*/  LDCU.64 UR4, c[0x4][0x10] ;  /* 0x01000200ff0477ac */ /* 0x000f620008000a00 */
[----:B--2---:R-:W-:Y:S01]  /*7080*/  MOV R5, UR9 ;  /* 0x0000000900057c02 */ /* 0x004fe20008000f00 */
[----:B------:R-:W-:Y:S01]  /*7090*/  IMAD.U32 R4, RZ, RZ, UR8 ;  /* 0x00000008ff047e24 */ /* 0x000fe2000f8e00ff */
[----:B---3--:R-:W-:Y:S01]  /*70a0*/  MOV R7, UR7 ;  /* 0x0000000700077c02 */ /* 0x008fe20008000f00 */
[----:B------:R-:W-:Y:S01]  /*70b0*/  IMAD.U32 R6, RZ, RZ, UR6 ;  /* 0x00000006ff067e24 */ /* 0x000fe2000f8e00ff */
[----:B-----5:R-:W-:Y:S01]  /*70c0*/  MOV R11, UR5 ;  /* 0x00000005000b7c02 */ /* 0x020fe20008000f00 */
[----:B------:R-:W-:Y:S02]  /*70d0*/  IMAD.U32 R10, RZ, RZ, UR4 ;  /* 0x00000004ff0a7e24 */ /* 0x000fe4000f8e00ff */
[----:B------:R-:W-:Y:S07]  /*70e0*/  LEPC R20, `(.L_x_113) ;  /* 0x000000001014794e */ /* 0x000fee0000000000 */
[----:B-1--4-:R-:W-:Y:S05]  /*70f0*/  CALL.ABS.NOINC R2 ;  /* 0x0000000002007343 */ /* 0x012fea0003c00000 */
.L_x_113:
[----:B------:R-:W-:Y:S01]  /*7100*/  ISETP.NE.AND P0, PT, R95, RZ, PT ;  /* 0x000000ff5f00720c */ /* 0x000fe20003f05270 */
[----:B------:R-:W-:Y:S05]  /*7110*/  WARPSYNC.ALL ;  /* 0x0000000000007948 */ /* 0x000fea0003800000 */
[----:B------:R-:W-:Y:S01]  /*7120*/  R2UR UR4, R39 ;  /* 0x00000000270472ca */ /* 0x000fe200000e0000 */
[----:B------:R-:W2:Y:S01]  /*7130*/  S2UR UR6, SR_CgaCtaId ;  /* 0x00000000000679c3 */ /* 0x000ea20000008800 */
[-C--:B------:R-:W-:Y:S01]  /*7140*/  F2FP.F16.E5M2.UNPACK_B R42, R72.reuse ;  /* 0x00000048ff2a723e */ /* 0x080fe200020004ff */
[----:B------:R-:W-:Y:S01]  /*7150*/  BSSY.RECONVERGENT B0, `(.L_x_114) ;  /* 0x000009c000007945 */ /* 0x000fe20003800200 */
[----:B------:R-:W-:Y:S02]  /*7160*/  F2FP.F16.E5M2.UNPACK_B R72, R72.H1 ;  /* 0x00000048ff48723e */ /* 0x000fe400030004ff */
[-C--:B------:R-:W-:Y:S01]  /*7170*/  F2FP.F16.E5M2.UNPACK_B R46, R73.reuse ;  /* 0x00000049ff2e723e */ /* 0x080fe200020004ff */
[--C-:B------:R-:W-:Y:S01]  /*7180*/  HADD2.F32 R40, -RZ, R42.reuse.H0_H0 ;  /* 0x2000002aff287230 */ /* 0x100fe20000004100 */
[----:B------:R-:W-:Y:S01]  /*7190*/  F2FP.F16.E5M2.UNPACK_B R73, R73.H1 ;  /* 0x00000049ff49723e */ /* 0x000fe200030004ff */
[----:B------:R-:W-:Y:S01]  /*71a0*/  HADD2.F32 R42, -RZ, R42.H1_H1 ;  /* 0x3000002aff2a7230 */ /* 0x000fe20000004100 */
[-C--:B------:R-:W-:Y:S01]  /*71b0*/  F2FP.F16.E5M2.UNPACK_B R50, R74.reuse ;  /* 0x0000004aff32723e */ /* 0x080fe200020004ff */
[----:B------:R-:W-:Y:S01]  /*71c0*/  HADD2.F32 R43, -RZ, R72.H0_H0 ;  /* 0x20000048ff2b7230 */ /* 0x000fe20000004100 */
[----:B------:R-:W-:Y:S01]  /*71d0*/  F2FP.F16.E5M2.UNPACK_B R74, R74.H1 ;  /* 0x0000004aff4a723e */ /* 0x000fe200030004ff */
[----:B------:R-:W-:Y:S01]  /*71e0*/  LDTM.16dp32bit_t0_t15.x32 R4, tmem[UR4+0x40] ;  /* 0x00004004000479ee */ /* 0x000fe20008a80000 */
[----:B------:R-:W3:Y:S01]  /*71f0*/  LDTM.16dp32bit_t16_t31.x32 R4, tmem[UR4+0x60] ;  /* 0x00006004000479ee */ /* 0x000ee20008aa0000 */
[----:B------:R-:W-:Y:S01]  /*7200*/  NOP ;  /* 0x0000000000007918 */ /* 0x000fe20000000000 */
[--C-:B------:R-:W-:Y:S01]  /*7210*/  HADD2.F32 R45, -RZ, R46.reuse.H0_H0 ;  /* 0x2000002eff2d7230 */ /* 0x100fe20000004100 */
[----:B------:R-:W-:Y:S01]  /*7220*/  R2UR UR5, R100 ;  /* 0x00000000640572ca */ /* 0x000fe200000e0000 */
[----:B------:R-:W-:Y:S01]  /*7230*/  HADD2.F32 R46, -RZ, R46.H1_H1 ;  /* 0x3000002eff2e7230 */ /* 0x000fe20000004100 */
[----:B------:R-:W-:Y:S01]  /*7240*/  F2FP.F16.E5M2.UNPACK_B R54, R75 ;  /* 0x0000004bff36723e */ /* 0x000fe200020004ff */
[--C-:B------:R-:W-:Y:S01]  /*7250*/  HADD2.F32 R49, -RZ, R50.reuse.H0_H0 ;  /* 0x20000032ff317230 */ /* 0x100fe20000004100 */
[----:B----4-:R-:W-:Y:S01]  /*7260*/  F2FP.F16.E5M2.UNPACK_B R58, R76 ;  /* 0x0000004cff3a723e */ /* 0x010fe200020004ff */
[----:B------:R-:W-:Y:S01]  /*7270*/  HADD2.F32 R50, -RZ, R50.H1_H1 ;  /* 0x30000032ff327230 */ /* 0x000fe20000004100 */
[----:B------:R-:W-:Y:S01]  /*7280*/  F2FP.F16.E5M2.UNPACK_B R62, R77 ;  /* 0x0000004dff3e723e */ /* 0x000fe200020004ff */
[--C-:B------:R-:W-:Y:S01]  /*7290*/  HADD2.F32 R53, -RZ, R54.reuse.H0_H0 ;  /* 0x20000036ff357230 */ /* 0x100fe20000004100 */
[----:B------:R-:W-:Y:S01]  /*72a0*/  F2FP.F16.E5M2.UNPACK_B R66, R78 ;  /* 0x0000004eff42723e */ /* 0x000fe200020004ff */
[----:B------:R-:W-:Y:S01]  /*72b0*/  HADD2.F32 R54, -RZ, R54.H1_H1 ;  /* 0x30000036ff367230 */ /* 0x000fe20000004100 */
[----:B------:R-:W-:Y:S01]  /*72c0*/  F2FP.F16.E5M2.UNPACK_B R69, R79 ;  /* 0x0000004fff45723e */ /* 0x000fe200020004ff */
[--C-:B------:R-:W-:Y:S01]  /*72d0*/  HADD2.F32 R57, -RZ, R58.reuse.H0_H0 ;  /* 0x2000003aff397230 */ /* 0x100fe20000004100 */
[----:B------:R-:W-:Y:S01]  /*72e0*/  F2FP.F16.E5M2.UNPACK_B R75, R75.H1 ;  /* 0x0000004bff4b723e */ /* 0x000fe200030004ff */
[----:B------:R-:W-:Y:S01]  /*72f0*/  UIADD3 UR4, UPT, UPT, UR5, 0xf0, URZ ;  /* 0x000000f005047890 */ /* 0x000fe2000fffe0ff */
[----:B------:R-:W-:Y:S01]  /*7300*/  HADD2.F32 R59, -RZ, R58.H1_H1 ;  /* 0x3000003aff3b7230 */ /* 0x000fe20000004100 */
[----:B------:R-:W-:Y:S01]  /*7310*/  F2FP.F16.E5M2.UNPACK_B R76, R76.H1 ;  /* 0x0000004cff4c723e */ /* 0x000fe200030004ff */
[--C-:B------:R-:W-:Y:S01]  /*7320*/  HADD2.F32 R61, -RZ, R62.reuse.H0_H0 ;  /* 0x2000003eff3d7230 */ /* 0x100fe20000004100 */
[----:B------:R-:W-:Y:S01]  /*7330*/  F2FP.F16.E5M2.UNPACK_B R77, R77.H1 ;  /* 0x0000004dff4d723e */ /* 0x000fe200030004ff */
[----:B------:R-:W-:Y:S01]  /*7340*/  HADD2.F32 R62, -RZ, R62.H1_H1 ;  /* 0x3000003eff3e7230 */ /* 0x000fe20000004100 */
[----:B------:R-:W-:Y:S01]  /*7350*/  F2FP.F16.E5M2.UNPACK_B R78, R78.H1 ;  /* 0x0000004eff4e723e */ /* 0x000fe200030004ff */
[--C-:B------:R-:W-:Y:S01]  /*7360*/  HADD2.F32 R65, -RZ, R66.reuse.H0_H0 ;  /* 0x20000042ff417230 */ /* 0x100fe20000004100 */
[----:B--2---:R-:W-:Y:S01]  /*7370*/  UPRMT UR4, UR6, 0x654, UR4 ;  /* 0x0000065406047896 */ /* 0x004fe20008000004 */
        /* <DEDUP_REMOVED lines=8> */
[----:B------:R-:W-:Y:S01]  /*7400*/  SYNCS.ARRIVE.TRANS64.RED.A1T0 RZ, [UR4], RZ ;  /* 0x000000ffffff79a7 */ /* 0x000fe20008100404 */
        /* <DEDUP_REMOVED lines=15> */
[--C-:B------:R-:W-:Y:S02]  /*7500*/  HADD2.F32 R47, -RZ, R73.reuse.H0_H0 ;  /* 0x20000049ff2f7230 */ /* 0x100fe40000004100 */
[C---:B------:R-:W-:Y:S01]  /*7510*/  FMUL R10, R38.reuse, R10 ;  /* 0x0000000a260a7220 */ /* 0x040fe20000400000 */
[C---:B------:R-:W-:Y:S01]  /*7520*/  FFMA R6, R41.reuse, R43, R6 ;  /* 0x0000002b29067223 */ /* 0x040fe20000000006 */
[----:B------:R-:W-:Y:S02]  /*7530*/  HADD2.F32 R48, -RZ, R73.H1_H1 ;  /* 0x30000049ff307230 */ /* 0x000fe40000004100 */
[C---:B------:R-:W-:Y:S01]  /*7540*/  FFMA R7, R41.reuse, R44, R7 ;  /* 0x0000002c29077223 */ /* 0x040fe20000000007 */
[C---:B------:R-:W-:Y:S01]  /*7550*/  FFMA R8, R41.reuse, R45, R8 ;  /* 0x0000002d29087223 */ /* 0x040fe20000000008 */
[C---:B------:R-:W-:Y:S01]  /*7560*/  FFMA R9, R41.reuse, R46, R9 ;  /* 0x0000002e29097223 */ /* 0x040fe20000000009 */
[----:B------:R-:W-:Y:S01]  /*7570*/  FFMA R10, R41, R47, R10 ;  /* 0x0000002f290a7223 */ /* 0x000fe2000000000a */
[----:B------:R-:W-:Y:S01]  /*7580*/  HADD2.F32 R43, -RZ, R69.H0_H0 ;  /* 0x20000045ff2b7230 */ /* 0x000fe20000004100 */
[----:B-1----:R-:W-:Y:S01]  /*7590*/  F2FP.SATFINITE.E5M2.F32.PACK_AB_MERGE_C R96, R7, R6, RZ ;  /* 0x000000060760723e */ /* 0x002fe200048060ff */
[C---:B------:R-:W-:Y:S01]  /*75a0*/  FMUL R11, R38.reuse, R11 ;  /* 0x0000000b260b7220 */ /* 0x040fe20000400000 */
[--C-:B------:R-:W-:Y:S02]  /*75b0*/  HADD2.F32 R51, -RZ, R74.reuse.H0_H0 ;  /* 0x2000004aff337230 */ /* 0x100fe40000004100 */
[C---:B------:R-:W-:Y:S01]  /*75c0*/  FMUL R14, R38.reuse, R14 ;  /* 0x0000000e260e7220 */ /* 0x040fe20000400000 */
[----:B------:R-:W-:Y:S01]  /*75d0*/  HADD2.F32 R52, -RZ, R74.H1_H1 ;  /* 0x3000004aff347230 */ /* 0x000fe20000004100 */
[----:B------:R-:W-:Y:S01]  /*75e0*/  F2FP.SATFINITE.E5M2.F32.PACK_AB_MERGE_C R96, R5, R4, R96 ;  /* 0x000000040560723e */ /* 0x000fe20004806060 */
[C---:B------:R-:W-:Y:S01]  /*75f0*/  FFMA R11, R41.reuse, R48, R11 ;  /* 0x00000030290b7223 */ /* 0x040fe2000000000b */
[C---:B------:R-:W-:Y:S01]  /*7600*/  FFMA R12, R41.reuse, R49, R12 ;  /* 0x00000031290c7223 */ /* 0x040fe2000000000c */
[C---:B------:R-:W-:Y:S01]  /*7610*/  FFMA R13, R41.reuse, R50, R13 ;  /* 0x00000032290d7223 */ /* 0x040fe2000000000d */
[----:B------:R-:W-:Y:S01]  /*7620*/  FFMA R14, R41, R51, R14 ;  /* 0x00000033290e7223 */ /* 0x000fe2000000000e */
[C---:B------:R-:W-:Y:S01]  /*7630*/  FMUL R15, R38.reuse, R15 ;  /* 0x0000000f260f7220 */ /* 0x040fe20000400000 */
[----:B------:R-:W-:Y:S01]  /*7640*/  F2FP.F16.E5M2.UNPACK_B R79, R79.H1 ;  /* 0x0000004fff4f723e */ /* 0x000fe200030004ff */
[--C-:B------:R-:W-:Y:S01]  /*7650*/  HADD2.F32 R55, -RZ, R75.reuse.H0_H0 ;  /* 0x2000004bff377230 */ /* 0x100fe20000004100 */
[----:B------:R-:W-:Y:S01]  /*7660*/  F2FP.SATFINITE.E5M2.F32.PACK_AB_MERGE_C R97, R11, R10, RZ ;  /* 0x0000000a0b61723e */ /* 0x000fe200048060ff */
[C---:B------:R-:W-:Y:S01]  /*7670*/  FFMA R15, R41.reuse, R52, R15 ;  /* 0x00000034290f7223 */ /* 0x040fe2000000000f */
[C---:B------:R-:W-:Y:S01]  /*7680*/  FFMA R16, R41.reuse, R53, R16 ;  /* 0x0000003529107223 */ /* 0x040fe20000000010 */
[----:B------:R-:W-:Y:S01]  /*7690*/  FFMA R17, R41, R54, R17 ;  /* 0x0000003629117223 */ /* 0x000fe20000000011 */
[----:B------:R-:W-:Y:S01]  /*76a0*/  F2FP.SATFINITE.E5M2.F32.PACK_AB_MERGE_C R97, R9, R8, R97 ;  /* 0x000000080961723e */ /* 0x000fe20004806061 */
[----:B------:R-:W-:Y:S01]  /*76b0*/  HADD2.F32 R56, -RZ, R75.H1_H1 ;  /* 0x3000004bff387230 */ /* 0x000fe20000004100 */
[----:B------:R-:W-:Y:S01]  /*76c0*/  F2FP.SATFINITE.E5M2.F32.PACK_AB_MERGE_C R98, R15, R14, RZ ;  /* 0x0000000e0f62723e */ /* 0x000fe200048060ff */
[C---:B------:R-:W-:Y:S01]  /*76d0*/  FMUL R18, R38.reuse, R18 ;  /* 0x0000001226127220 */ /* 0x040fe20000400000 */
[C---:B------:R-:W-:Y:S01]  /*76e0*/  FMUL R19, R38.reuse, R19 ;  /* 0x0000001326137220 */ /* 0x040fe20000400000 */
[--C-:B------:R-:W-:Y:S02]  /*76f0*/  HADD2.F32 R58, -RZ, R76.reuse.H0_H0 ;  /* 0x2000004cff3a7230 */ /* 0x100fe40000004100 */
[C---:B------:R-:W-:Y:S01]  /*7700*/  FMUL R3, R38.reuse, R22 ;  /* 0x0000001626037220 */ /* 0x040fe20000400000 */
[C---:B------:R-:W-:Y:S01]  /*7710*/  FFMA R18, R41.reuse, R55, R18 ;  /* 0x0000003729127223 */ /* 0x040fe20000000012 */
[----:B------:R-:W-:Y:S02]  /*7720*/  HADD2.F32 R60, -RZ, R76.H1_H1 ;  /* 0x3000004cff3c7230 */ /* 0x000fe40000004100 */
        /* <DEDUP_REMOVED lines=42> */
[----:B------:R-:W-:Y:S03]  /*79d0*/  IADD3 R70, PT, PT, R36, 0x1, RZ ;  /* 0x0000000124467810 */ /* 0x000fe60007ffe0ff */
        /* <DEDUP_REMOVED lines=10> */
[----:B------:R-:W-:Y:S02]  /*7a80*/  UIADD3 UR9, UPT, UPT, UR49, 0x40, URZ ;  /* 0x0000004031097890 */ /* 0x000fe4000fffe0ff */
[----:B------:R-:W-:Y:S01]  /*7a90*/  UIADD3 UR8, UPT, UPT, UR44, 0x3200, URZ ;  /* 0x000032002c087890 */ /* 0x000fe2000fffe0ff */
[----:B------:R-:W-:Y:S01]  /*7aa0*/  UMOV UR10, UR50 ;  /* 0x00000032000a7c82 */ /* 0x000fe20008000000 */
[----:B------:R-:W-:Y:S01]  /*7ab0*/  UMOV UR11, UR36 ;  /* 0x00000024000b7c82 */ /* 0x000fe20008000000 */
[----:B--2---:R-:W-:Y:S04]  /*7ac0*/  UIADD3 UR4, UP0, UPT, UR6, 0x680, URZ ;  /* 0x0000068006047890 */ /* 0x004fe8000ff1e0ff */
[----:B------:R-:W-:Y:S09]  /*7ad0*/  UIADD3.X UR5, UPT, UPT, URZ, UR7, URZ, UP0, !UPT ;  /* 0x00000007ff057290 */ /* 0x000ff200087fe4ff */
[----:B------:R2:W-:Y:S01]  /*7ae0*/  UTMASTG.3D [UR8], [UR4] ;  /* 0x00000008040073b5 */ /* 0x0005e20008010000 */
[----:B------:R0:W-:Y:S01]  /*7af0*/  UTMACMDFLUSH ;  /* 0x00000000000079b7 */ /* 0x0001e20000000000 */
[----:B--2---:R-:W-:Y:S04]  /*7b00*/  DEPBAR.LE SB0, 0x1 ;  /* 0x000080400000791a */ /* 0x004fe80000000000 */
.L_x_115:
[----:B------:R-:W-:Y:S05]  /*7b10*/  BSYNC.RECONVERGENT B0 ;  /* 0x0000000000007941 */ /* 0x000fea0003800200 */
.L_x_114:
[----:B------:R-:W-:Y:S01]  /*7b20*/  BAR.SYNC.DEFER_BLOCKING 0x1, 0x80 ;  /* 0x0042000000007b1d */ /* 0x000fe20000010000 */
[----:B------:R-:W-:Y:S01]  /*7b30*/  ISETP.NE.AND P0, PT, R87, 0x2, PT ;  /* 0x000000025700780c */ /* 0x000fe20003f05270 */
[----:B------:R-:W-:Y:S01]  /*7b40*/  UISETP.NE.AND UP0, UPT, UR45, URZ, UPT ;  /* 0x000000ff2d00728c */ /* 0x000fe2000bf05270 */
[----:B------:R-:W-:Y:S01]  /*7b50*/  ISETP.NE.AND P1, PT, R70, 0x4, PT ;  /* 0x000000044600780c */ /* 0x000fe20003f25270 */
[----:B------:R-:W-:Y:S01]  /*7b60*/  UIADD3 UR30, UPT, UPT, UR37, UR62, URZ ;  /* 0x0000003e251e7290 */ /* 0x000fe2000fffe0ff */
[----:B------:R-:W-:Y:S01]  /*7b70*/  SEL R0, RZ, 0x1, P0 ;  /* 0x00000001ff007807 */ /* 0x000fe20000000000 */
[----:B------:R-:W-:Y:S01]  /*7b80*/  UIADD3 UR20, UPT, UPT, UR38, UR59, URZ ;  /* 0x0000003b26147290 */ /* 0x000fe2000fffe0ff */
[----:B------:R-:W-:Y:S02]  /*7b90*/  SEL R3, RZ, 0x1, P1 ;  /* 0x00000001ff037807 */ /* 0x000fe40000800000 */
[----:B------:R-:W-:Y:S02]  /*7ba0*/  LOP3.LUT R91, R91, R0, RZ, 0x3c, !PT ;  /* 0x000000005b5b7212 */ /* 0x000fe400078e3cff */
[----:B------:R-:W-:Y:S02]  /*7bb0*/  LOP3.LUT R92, R92, R3, RZ, 0x3c, !PT ;  /* 0x000000035c5c7212 */ /* 0x000fe400078e3cff */
[----:B------:R-:W-:Y:S02]  /*7bc0*/  SEL R87, R87, RZ, P0 ;  /* 0x000000ff57577207 */ /* 0x000fe40000000000 */
[----:B------:R-:W-:Y:S01]  /*7bd0*/  SEL R36, R70, RZ, P1 ;  /* 0x000000ff46247207 */ /* 0x000fe20000800000 */
[----:B------:R-:W-:Y:S01]  /*7be0*/  UMOV UR36, UR58 ;  /* 0x0000003a00247c82 */ /* 0x000fe20008000000 */
[----:B------:R-:W-:Y:S05]  /*7bf0*/  BRA.U UP0, `(.L_x_116) ;  /* 0xffffffd500987547 */ /* 0x000fea000b83ffff */
[----:B------:R-:W-:Y:S05]  /*7c00*/  EXIT ;  /* 0x000000000000794d */ /* 0x000fea0003800000 */
.L_x_25:
[----:B-1----:R1:W3:Y:S02]  /*7c10*/  SYNCS.PHASECHK.TRANS64.TRYWAIT P0, [R0+URZ+0x120], R3 ;  /* 0x00012003000075a7 */ /* 0x0022e400080011ff */
[----:B---3--:R-:W-:Y:S05]  /*7c20*/  @!P0 NANOSLEEP.SYNCS 0x989680 ;  /* 0x009896800000895d */ /* 0x008fea0003900000 */
[----:B------:R-:W3:Y:S02]  /*7c30*/  @!P0 SYNCS.PHASECHK.TRANS64 P0, [R0+URZ+0x120], R3 ;  /* 0x00012003000085a7 */ /* 0x000ee400080010ff */
[----:B---3--:R-:W-:Y:S05]  /*7c40*/  @!P0 BRA `(.L_x_25) ;  /* 0xfffffffc00f08947 */ /* 0x008fea000383ffff */
[----:B------:R-:W-:Y:S05]  /*7c50*/  BRA `(.L_x_117) ;  /* 0xffffff9c00407947 */ /* 0x000fea000383ffff */
.L_x_28:
[----:B-1----:R-:W-:-:S07]  /*7c60*/  MOV R0, UR33 ;  /* 0x0000002100007c02 */ /* 0x002fce0008000f00 */
.L_x_118:
[----:B-1----:R1:W3:Y:S02]  /*7c70*/  SYNCS.PHASECHK.TRANS64.TRYWAIT P0, [R0+URZ+0x40], R3 ;  /* 0x00004003000075a7 */ /* 0x0022e400080011ff */
[----:B---3--:R-:W-:Y:S05]  /*7c80*/  @!P0 NANOSLEEP.SYNCS 0x989680 ;  /* 0x009896800000895d */ /* 0x008fea0003900000 */
[----:B------:R-:W3:Y:S02]  /*7c90*/  @!P0 SYNCS.PHASECHK.TRANS64 P0, [R0+URZ+0x40], R3 ;  /* 0x00004003000085a7 */ /* 0x000ee400080010ff */
[----:B---3--:R-:W-:Y:S05]  /*7ca0*/  @!P0 BRA `(.L_x_118) ;  /* 0xfffffffc00f08947 */ /* 0x008fea000383ffff */
[----:B------:R-:W-:Y:S05]  /*7cb0*/  BRA `(.L_x_27) ;  /* 0xffffff9c00807947 */ /* 0x000fea000383ffff */
.L_x_35:
[----:B-1----:R-:W-:-:S07]  /*7cc0*/  MOV R0, UR9 ;  /* 0x0000000900007c02 */ /* 0x002fce0008000f00 */
.L_x_119:
[----:B-1----:R1:W3:Y:S02]  /*7cd0*/  SYNCS.PHASECHK.TRANS64.TRYWAIT P0, [R0+URZ+0x40], R3 ;  /* 0x00004003000075a7 */ /* 0x0022e400080011ff */
[----:B---3--:R-:W-:Y:S05]  /*7ce0*/  @!P0 NANOSLEEP.SYNCS 0x989680 ;  /* 0x009896800000895d */ /* 0x008fea0003900000 */
[----:B------:R-:W3:Y:S02]  /*7cf0*/  @!P0 SYNCS.PHASECHK.TRANS64 P0, [R0+URZ+0x40], R3 ;  /* 0x00004003000085a7 */ /* 0x000ee400080010ff */
[----:B---3--:R-:W-:Y:S05]  /*7d00*/  @!P0 BRA `(.L_x_119) ;  /* 0xfffffffc00f08947 */ /* 0x008fea000383ffff */
[----:B------:R-:W-:Y:S05]  /*7d10*/  BRA `(.L_x_34) ;  /* 0xffffffa0003c7947 */ /* 0x000fea000383ffff */
.L_x_40:
[----:B-1----:R1:W3:Y:S02]  /*7d20*/  SYNCS.PHASECHK.TRANS64.TRYWAIT P0, [R3+URZ+0xb0], R0 ;  /* 0x0000b000030075a7 */ /* 0x0022e400080011ff */
[----:B---3--:R-:W-:Y:S05]  /*7d30*/  @!P0 NANOSLEEP.SYNCS 0x989680 ;  /* 0x009896800000895d */ /* 0x008fea0003900000 */
[----:B------:R-:W3:Y:S02]  /*7d40*/  @!P0 SYNCS.PHASECHK.TRANS64 P0, [R3+URZ+0xb0], R0 ;  /* 0x0000b000030085a7 */ /* 0x000ee400080010ff */
[----:B---3--:R-:W-:Y:S05]  /*7d50*/  @!P0 BRA `(.L_x_40) ;  /* 0xfffffffc00f08947 */ /* 0x008fea000383ffff */
[----:B------:R-:W-:Y:S05]  /*7d60*/  BRA `(.L_x_120) ;  /* 0xffffffa000dc7947 */ /* 0x000fea000383ffff */
.L_x_44:
[----:B-1----:R-:W-:-:S07]  /*7d70*/  MOV R0, UR4 ;  /* 0x0000000400007c02 */ /* 0x002fce0008000f00 */
.L_x_121:
[----:B-1----:R1:W3:Y:S02]  /*7d80*/  SYNCS.PHASECHK.TRANS64.TRYWAIT P0, [R0+URZ], R3 ;  /* 0x00000003000075a7 */ /* 0x0022e400080011ff */
[----:B---3--:R-:W-:Y:S05]  /*7d90*/  @!P0 NANOSLEEP.SYNCS 0x989680 ;  /* 0x009896800000895d */ /* 0x008fea0003900000 */
[----:B------:R-:W3:Y:S02]  /*7da0*/  @!P0 SYNCS.PHASECHK.TRANS64 P0, [R0+URZ], R3 ;  /* 0x00000003000085a7 */ /* 0x000ee400080010ff */
[----:B---3--:R-:W-:Y:S05]  /*7db0*/  @!P0 BRA `(.L_x_121) ;  /* 0xfffffffc00f08947 */ /* 0x008fea000383ffff */
[----:B------:R-:W-:Y:S05]  /*7dc0*/  BRA `(.L_x_122) ;  /* 0xffffffa800807947 */ /* 0x000fea000383ffff */
.L_x_45:
[----:B------:R-:W-:-:S07]  /*7dd0*/  MOV R0, UR5 ;  /* 0x0000000500007c02 */ /* 0x000fce0008000f00 */
.L_x_123:
[----:B-1----:R1:W3:Y:S02]  /*7de0*/  SYNCS.PHASECHK.TRANS64.TRYWAIT P0, [R0+URZ], R3 ;  /* 0x00000003000075a7 */ /* 0x0022e400080011ff */
[----:B---3--:R-:W-:Y:S05]  /*7df0*/  @!P0 NANOSLEEP.SYNCS 0x989680 ;  /* 0x009896800000895d */ /* 0x008fea0003900000 */
[----:B------:R-:W3:Y:S02]  /*7e00*/  @!P0 SYNCS.PHASECHK.TRANS64 P0, [R0+URZ], R3 ;  /* 0x00000003000085a7 */ /* 0x000ee400080010ff */
[----:B---3--:R-:W-:Y:S05]  /*7e10*/  @!P0 BRA `(.L_x_123) ;  /* 0xfffffffc00f08947 */ /* 0x008fea000383ffff */
[----:B------:R-:W-:Y:S05]  /*7e20*/  BRA `(.L_x_124) ;  /* 0xffffffa8008c7947 */ /* 0x000fea000383ffff */
.L_x_46:
[----:B------:R-:W-:-:S07]  /*7e30*/  MOV R0, UR5 ;  /* 0x0000000500007c02 */ /* 0x000fce0008000f00 */
.L_x_125:
[----:B-1----:R1:W3:Y:S02]  /*7e40*/  SYNCS.PHASECHK.TRANS64.TRYWAIT P0, [R0+URZ], R3 ;  /* 0x00000003000075a7 */ /* 0x0022e400080011ff */
[----:B---3--:R-:W-:Y:S05]  /*7e50*/  @!P0 NANOSLEEP.SYNCS 0x989680 ;  /* 0x009896800000895d */ /* 0x008fea0003900000 */
[----:B------:R-:W3:Y:S02]  /*7e60*/  @!P0 SYNCS.PHASECHK.TRANS64 P0, [R0+URZ], R3 ;  /* 0x00000003000085a7 */ /* 0x000ee400080010ff */
[----:B---3--:R-:W-:Y:S05]  /*7e70*/  @!P0 BRA `(.L_x_125) ;  /* 0xfffffffc00f08947 */ /* 0x008fea000383ffff */
[----:B------:R-:W-:Y:S05]  /*7e80*/  BRA `(.L_x_126) ;  /* 0xffffffa800987947 */ /* 0x000fea000383ffff */
.L_x_47:
[----:B------:R-:W-:-:S07]  /*7e90*/  MOV R0, UR5 ;  /* 0x0000000500007c02 */ /* 0x000fce0008000f00 */
.L_x_127:
[----:B-1----:R1:W3:Y:S02]  /*7ea0*/  SYNCS.PHASECHK.TRANS64.TRYWAIT P0, [R0+URZ], R3 ;  /* 0x00000003000075a7 */ /* 0x0022e400080011ff */
[----:B---3--:R-:W-:Y:S05]  /*7eb0*/  @!P0 NANOSLEEP.SYNCS 0x989680 ;  /* 0x009896800000895d */ /* 0x008fea0003900000 */
[----:B------:R-:W3:Y:S02]  /*7ec0*/  @!P0 SYNCS.PHASECHK.TRANS64 P0, [R0+URZ], R3 ;  /* 0x00000003000085a7 */ /* 0x000ee400080010ff */
[----:B---3--:R-:W-:Y:S05]  /*7ed0*/  @!P0 BRA `(.L_x_127) ;  /* 0xfffffffc00f08947 */ /* 0x008fea000383ffff */
[----:B------:R-:W-:Y:S05]  /*7ee0*/  BRA `(.L_x_128) ;  /* 0xffffffa800a47947 */ /* 0x000fea000383ffff */
.L_x_48:
[----:B------:R-:W-:-:S07]  /*7ef0*/  MOV R0, UR5 ;  /* 0x0000000500007c02 */ /* 0x000fce0008000f00 */
.L_x_129:
[----:B-1----:R1:W3:Y:S02]  /*7f00*/  SYNCS.PHASECHK.TRANS64.TRYWAIT P0, [R0+URZ], R3 ;  /* 0x00000003000075a7 */ /* 0x0022e400080011ff */
[----:B---3--:R-:W-:Y:S05]  /*7f10*/  @!P0 NANOSLEEP.SYNCS 0x989680 ;  /* 0x009896800000895d */ /* 0x008fea0003900000 */
[----:B------:R-:W3:Y:S02]  /*7f20*/  @!P0 SYNCS.PHASECHK.TRANS64 P0, [R0+URZ], R3 ;  /* 0x00000003000085a7 */ /* 0x000ee400080010ff */
[----:B---3--:R-:W-:Y:S05]  /*7f30*/  @!P0 BRA `(.L_x_129) ;  /* 0xfffffffc00f08947 */ /* 0x008fea000383ffff */
[----:B------:R-:W-:Y:S05]  /*7f40*/  BRA `(.L_x_130) ;  /* 0xffffffa800b07947 */ /* 0x000fea000383ffff */
.L_x_49:
[----:B------:R-:W-:-:S07]  /*7f50*/  MOV R0, UR5 ;  /* 0x0000000500007c02 */ /* 0x000fce0008000f00 */
.L_x_131:
[----:B-1----:R1:W3:Y:S02]  /*7f60*/  SYNCS.PHASECHK.TRANS64.TRYWAIT P0, [R0+URZ], R3 ;  /* 0x00000003000075a7 */ /* 0x0022e400080011ff */
[----:B---3--:R-:W-:Y:S05]  /*7f70*/  @!P0 NANOSLEEP.SYNCS 0x989680 ;  /* 0x009896800000895d */ /* 0x008fea0003900000 */
[----:B------:R-:W3:Y:S02]  /*7f80*/  @!P0 SYNCS.PHASECHK.TRANS64 P0, [R0+URZ], R3 ;  /* 0x00000003000085a7 */ /* 0x000ee400080010ff */
[----:B---3--:R-:W-:Y:S05]  /*7f90*/  @!P0 BRA `(.L_x_131) ;  /* 0xfffffffc00f08947 */ /* 0x008fea000383ffff */
[----:B------:R-:W-:Y:S05]  /*7fa0*/  BRA `(.L_x_132) ;  /* 0xffffffa800bc7947 */ /* 0x000fea000383ffff */
.L_x_50:
[----:B------:R-:W-:-:S07]  /*7fb0*/  MOV R0, UR5 ;  /* 0x0000000500007c02 */ /* 0x000fce0008000f00 */
.L_x_133:
[----:B-1----:R1:W3:Y:S02]  /*7fc0*/  SYNCS.PHASECHK.TRANS64.TRYWAIT P0, [R0+URZ], R3 ;  /* 0x00000003000075a7 */ /* 0x0022e400080011ff */
[----:B---3--:R-:W-:Y:S05]  /*7fd0*/  @!P0 NANOSLEEP.SYNCS 0x989680 ;  /* 0x009896800000895d */ /* 0x008fea0003900000 */
[----:B------:R-:W3:Y:S02]  /*7fe0*/  @!P0 SYNCS.PHASECHK.TRANS64 P0, [R0+URZ], R3 ;  /* 0x00000003000085a7 */ /* 0x000ee400080010ff */
[----:B---3--:R-:W-:Y:S05]  /*7ff0*/  @!P0 BRA `(.L_x_133) ;  /* 0xfffffffc00f08947 */ /* 0x008fea000383ffff */
[----:B------:R-:W-:Y:S05]  /*8000*/  BRA `(.L_x_134) ;  /* 0xffffffa800c87947 */ /* 0x000fea000383ffff */
.L_x_53:
[----:B--2---:R2:W3:Y:S02]  /*8010*/  SYNCS.PHASECHK.TRANS64.TRYWAIT P0, [R2+URZ+0x110], R5 ;  /* 0x00011005020075a7 */ /* 0x0044e400080011ff */
[----:B---3--:R-:W-:Y:S05]  /*8020*/  @!P0 NANOSLEEP.SYNCS 0x989680 ;  /* 0x009896800000895d */ /* 0x008fea0003900000 */
[----:B------:R-:W3:Y:S02]  /*8030*/  @!P0 SYNCS.PHASECHK.TRANS64 P0, [R2+URZ+0x110], R5 ;  /* 0x00011005020085a7 */ /* 0x000ee400080010ff */
[----:B---3--:R-:W-:Y:S05]  /*8040*/  @!P0 BRA `(.L_x_53) ;  /* 0xfffffffc00f08947 */ /* 0x008fea000383ffff */
[----:B------:R-:W-:Y:S05]  /*8050*/  BRA `(.L_x_135) ;  /* 0xffffffac002c7947 */ /* 0x000fea000383ffff */
.L_x_54:
[----:B------:R-:W-:-:S07]  /*8060*/  MOV R2, UR4 ;  /* 0x0000000400027c02 */ /* 0x000fce0008000f00 */
.L_x_136:
[----:B--2---:R2:W3:Y:S02]  /*8070*/  SYNCS.PHASECHK.TRANS64.TRYWAIT P0, [R2+URZ+0xc0], R5 ;  /* 0x0000c005020075a7 */ /* 0x0044e400080011ff */
[----:B---3--:R-:W-:Y:S05]  /*8080*/  @!P0 NANOSLEEP.SYNCS 0x989680 ;  /* 0x009896800000895d */ /* 0x008fea0003900000 */
[----:B------:R-:W3:Y:S02]  /*8090*/  @!P0 SYNCS.PHASECHK.TRANS64 P0, [R2+URZ+0xc0], R5 ;  /* 0x0000c005020085a7 */ /* 0x000ee400080010ff */
[----:B---3--:R-:W-:Y:S05]  /*80a0*/  @!P0 BRA `(.L_x_136) ;  /* 0xfffffffc00f08947 */ /* 0x008fea000383ffff */
[----:B------:R-:W-:Y:S05]  /*80b0*/  BRA `(.L_x_137) ;  /* 0xffffffac003c7947 */ /* 0x000fea000383ffff */
.L_x_55:
[----:B--2---:R2:W3:Y:S02]  /*80c0*/  SYNCS.PHASECHK.TRANS64.TRYWAIT P1, [R2+URZ+0xb0], R5 ;  /* 0x0000b005020075a7 */ /* 0x0044e400080211ff */
[----:B---3--:R-:W-:Y:S05]  /*80d0*/  @!P1 NANOSLEEP.SYNCS 0x989680 ;  /* 0x009896800000995d */ /* 0x008fea0003900000 */
[----:B------:R-:W3:Y:S02]  /*80e0*/  @!P1 SYNCS.PHASECHK.TRANS64 P1, [R2+URZ+0xb0], R5 ;  /* 0x0000b005020095a7 */ /* 0x000ee400080210ff */
[----:B---3--:R-:W-:Y:S05]  /*80f0*/  @!P1 BRA `(.L_x_55) ;  /* 0xfffffffc00f09947 */ /* 0x008fea000383ffff */
[----:B------:R-:W-:Y:S05]  /*8100*/  BRA `(.L_x_138) ;  /* 0xffffffac006c7947 */ /* 0x000fea000383ffff */
.L_x_58:
[----:B------:R-:W-:-:S07]  /*8110*/  MOV R0, UR4 ;  /* 0x0000000400007c02 */ /* 0x000fce0008000f00 */
.L_x_139:
[----:B--2---:R2:W3:Y:S02]  /*8120*/  SYNCS.PHASECHK.TRANS64.TRYWAIT P0, [R0+URZ+0xc0], R3 ;  /* 0x0000c003000075a7 */ /* 0x0044e400080011ff */
[----:B---3--:R-:W-:Y:S05]  /*8130*/  @!P0 NANOSLEEP.SYNCS 0x989680 ;  /* 0x009896800000895d */ /* 0x008fea0003900000 */
[----:B------:R-:W3:Y:S02]  /*8140*/  @!P0 SYNCS.PHASECHK.TRANS64 P0, [R0+URZ+0xc0], R3 ;  /* 0x0000c003000085a7 */ /* 0x000ee400080010ff */
[----:B---3--:R-:W-:Y:S05]  /*8150*/  @!P0 BRA `(.L_x_139) ;  /* 0xfffffffc00f08947 */ /* 0x008fea000383ffff */
[----:B------:R-:W-:Y:S05]  /*8160*/  BRA `(.L_x_57) ;  /* 0xffffffac00c07947 */ /* 0x000fea000383ffff */
.L_x_65:
[----:B-1----:R1:W2:Y:S02]  /*8170*/  SYNCS.PHASECHK.TRANS64.TRYWAIT P1, [R0+URZ+0xb0], R5 ;  /* 0x0000b005000075a7 */ /* 0x0022a400080211ff */
[----:B--2---:R-:W-:Y:S05]  /*8180*/  @!P1 NANOSLEEP.SYNCS 0x989680 ;  /* 0x009896800000995d */ /* 0x004fea0003900000 */
[----:B------:R-:W2:Y:S02]  /*8190*/  @!P1 SYNCS.PHASECHK.TRANS64 P1, [R0+URZ+0xb0], R5 ;  /* 0x0000b005000095a7 */ /* 0x000ea400080210ff */
[----:B--2---:R-:W-:Y:S05]  /*81a0*/  @!P1 BRA `(.L_x_65) ;  /* 0xfffffffc00f09947 */ /* 0x004fea000383ffff */
[----:B------:R-:W-:Y:S05]  /*81b0*/  BRA `(.L_x_140) ;  /* 0xffffffb400387947 */ /* 0x000fea000383ffff */
.L_x_66:
[----:B------:R-:W-:-:S07]  /*81c0*/  MOV R3, UR31 ;  /* 0x0000001f00037c02 */ /* 0x000fce0008000f00 */
.L_x_141:
[----:B-1----:R1:W2:Y:S02]  /*81d0*/  SYNCS.PHASECHK.TRANS64.TRYWAIT P0, [R3+URZ+0xf0], R0 ;  /* 0x0000f000030075a7 */ /* 0x0022a400080011ff */
[----:B--2---:R-:W-:Y:S05]  /*81e0*/  @!P0 NANOSLEEP.SYNCS 0x989680 ;  /* 0x009896800000895d */ /* 0x004fea0003900000 */
[----:B------:R-:W2:Y:S02]  /*81f0*/  @!P0 SYNCS.PHASECHK.TRANS64 P0, [R3+URZ+0xf0], R0 ;  /* 0x0000f000030085a7 */ /* 0x000ea400080010ff */
[----:B--2---:R-:W-:Y:S05]  /*8200*/  @!P0 BRA `(.L_x_141) ;  /* 0xfffffffc00f08947 */ /* 0x004fea000383ffff */
[----:B------:R-:W-:Y:S05]  /*8210*/  BRA `(.L_x_142) ;  /* 0xffffffb400887947 */ /* 0x000fea000383ffff */
.L_x_69:
[----:B------:R-:W-:Y:S07]  /*8220*/  MOV R0, UR5 ;  /* 0x0000000500007c02 */ /* 0x000fee0008000f00 */
.L_x_143:
[----:B-1----:R1:W2:Y:S02]  /*8230*/  SYNCS.PHASECHK.TRANS64.TRYWAIT P0, [R0+URZ], R3 ;  /* 0x00000003000075a7 */ /* 0x0022a400080011ff */
[----:B--2---:R-:W-:Y:S05]  /*8240*/  @!P0 NANOSLEEP.SYNCS 0x989680 ;  /* 0x009896800000895d */ /* 0x004fea0003900000 */
[----:B------:R-:W2:Y:S02]  /*8250*/  @!P0 SYNCS.PHASECHK.TRANS64 P0, [R0+URZ], R3 ;  /* 0x00000003000085a7 */ /* 0x000ea400080010ff */
[----:B--2---:R-:W-:Y:S05]  /*8260*/  @!P0 BRA `(.L_x_143) ;  /* 0xfffffffc00f08947 */ /* 0x004fea000383ffff */
[----:B------:R-:W-:Y:S05]  /*8270*/  BRA `(.L_x_68) ;  /* 0xffffffb400a47947 */ /* 0x000fea000383ffff */
.L_x_72:
[----:B------:R-:W-:-:S07]  /*8280*/  MOV R0, UR4 ;  /* 0x0000000400007c02 */ /* 0x000fce0008000f00 */
.L_x_144:
[----:B--2---:R2:W4:Y:S02]  /*8290*/  SYNCS.PHASECHK.TRANS64.TRYWAIT P0, [R0+URZ], R3 ;  /* 0x00000003000075a7 */ /* 0x00452400080011ff */
[----:B----4-:R-:W-:Y:S05]  /*82a0*/  @!P0 NANOSLEEP.SYNCS 0x989680 ;  /* 0x009896800000895d */ /* 0x010fea0003900000 */
[----:B------:R-:W4:Y:S02]  /*82b0*/  @!P0 SYNCS.PHASECHK.TRANS64 P0, [R0+URZ], R3 ;  /* 0x00000003000085a7 */ /* 0x000f2400080010ff */
[----:B----4-:R-:W-:Y:S05]  /*82c0*/  @!P0 BRA `(.L_x_144) ;  /* 0xfffffffc00f08947 */ /* 0x010fea000383ffff */
[----:B------:R-:W-:Y:S05]  /*82d0*/  BRA `(.L_x_145) ;  /* 0xffffffb800807947 */ /* 0x000fea000383ffff */
.L_x_73:
[----:B------:R-:W-:-:S07]  /*82e0*/  MOV R0, UR5 ;  /* 0x0000000500007c02 */ /* 0x000fce0008000f00 */
.L_x_146:
[----:B-1----:R1:W2:Y:S02]  /*82f0*/  SYNCS.PHASECHK.TRANS64.TRYWAIT P0, [R0+URZ], R3 ;  /* 0x00000003000075a7 */ /* 0x0022a400080011ff */
[----:B--2---:R-:W-:Y:S05]  /*8300*/  @!P0 NANOSLEEP.SYNCS 0x989680 ;  /* 0x009896800000895d */ /* 0x004fea0003900000 */
[----:B------:R-:W2:Y:S02]  /*8310*/  @!P0 SYNCS.PHASECHK.TRANS64 P0, [R0+URZ], R3 ;  /* 0x00000003000085a7 */ /* 0x000ea400080010ff */
[----:B--2---:R-:W-:Y:S05]  /*8320*/  @!P0 BRA `(.L_x_146) ;  /* 0xfffffffc00f08947 */ /* 0x004fea000383ffff */
[----:B------:R-:W-:Y:S05]  /*8330*/  BRA `(.L_x_147) ;  /* 0xffffffb8008c7947 */ /* 0x000fea000383ffff */
.L_x_74:
[----:B------:R-:W-:-:S07]  /*8340*/  MOV R0, UR5 ;  /* 0x0000000500007c02 */ /* 0x000fce0008000f00 */
.L_x_148:
[----:B-1----:R1:W2:Y:S02]  /*8350*/  SYNCS.PHASECHK.TRANS64.TRYWAIT P0, [R0+URZ], R3 ;  /* 0x00000003000075a7 */ /* 0x0022a400080011ff */
[----:B--2---:R-:W-:Y:S05]  /*8360*/  @!P0 NANOSLEEP.SYNCS 0x989680 ;  /* 0x009896800000895d */ /* 0x004fea0003900000 */
[----:B------:R-:W2:Y:S02]  /*8370*/  @!P0 SYNCS.PHASECHK.TRANS64 P0, [R0+URZ], R3 ;  /* 0x00000003000085a7 */ /* 0x000ea400080010ff */
[----:B--2---:R-:W-:Y:S05]  /*8380*/  @!P0 BRA `(.L_x_148) ;  /* 0xfffffffc00f08947 */ /* 0x004fea000383ffff */
[----:B------:R-:W-:Y:S05]  /*8390*/  BRA `(.L_x_149) ;  /* 0xffffffb800987947 */ /* 0x000fea000383ffff */
.L_x_75:
[----:B------:R-:W-:-:S07]  /*83a0*/  MOV R0, UR4 ;  /* 0x0000000400007c02 */ /* 0x000fce0008000f00 */
.L_x_150:
[----:B-1----:R1:W2:Y:S02]  /*83b0*/  SYNCS.PHASECHK.TRANS64.TRYWAIT P0, [R0+URZ], R3 ;  /* 0x00000003000075a7 */ /* 0x0022a400080011ff */
[----:B--2---:R-:W-:Y:S05]  /*83c0*/  @!P0 NANOSLEEP.SYNCS 0x989680 ;  /* 0x009896800000895d */ /* 0x004fea0003900000 */
[----:B------:R-:W2:Y:S02]  /*83d0*/  @!P0 SYNCS.PHASECHK.TRANS64 P0, [R0+URZ], R3 ;  /* 0x00000003000085a7 */ /* 0x000ea400080010ff */
[----:B--2---:R-:W-:Y:S05]  /*83e0*/  @!P0 BRA `(.L_x_150) ;  /* 0xfffffffc00f08947 */ /* 0x004fea000383ffff */
[----:B------:R-:W-:Y:S05]  /*83f0*/  BRA `(.L_x_151) ;  /* 0xffffffb800a47947 */ /* 0x000fea000383ffff */
.L_x_80:
[----:B-1----:R1:W2:Y:S02]  /*8400*/  SYNCS.PHASECHK.TRANS64.TRYWAIT P0, [R8+URZ+0xb0], R5 ;  /* 0x0000b005080075a7 */ /* 0x0022a400080011ff */
[----:B--2---:R-:W-:Y:S05]  /*8410*/  @!P0 NANOSLEEP.SYNCS 0x989680 ;  /* 0x009896800000895d */ /* 0x004fea0003900000 */
[----:B------:R-:W2:Y:S02]  /*8420*/  @!P0 SYNCS.PHASECHK.TRANS64 P0, [R8+URZ+0xb0], R5 ;  /* 0x0000b005080085a7 */ /* 0x000ea400080010ff */
[----:B--2---:R-:W-:Y:S05]  /*8430*/  @!P0 BRA `(.L_x_80) ;  /* 0xfffffffc00f08947 */ /* 0x004fea000383ffff */
[----:B------:R-:W-:Y:S05]  /*8440*/  BRA `(.L_x_152) ;  /* 0xffffffbc00d87947 */ /* 0x000fea000383ffff */
.L_x_83:
[----:B------:R-:W-:Y:S07]  /*8450*/  MOV R0, UR21 ;  /* 0x0000001500007c02 */ /* 0x000fee0008000f00 */
.L_x_153:
[----:B-1----:R1:W2:Y:S02]  /*8460*/  SYNCS.PHASECHK.TRANS64.TRYWAIT P1, [R0+URZ+0xa8], R5 ;  /* 0x0000a805000075a7 */ /* 0x0022a400080211ff */
[----:B--2---:R-:W-:Y:S05]  /*8470*/  @!P1 NANOSLEEP.SYNCS 0x989680 ;  /* 0x009896800000995d */ /* 0x004fea0003900000 */
[----:B------:R-:W2:Y:S02]  /*8480*/  @!P1 SYNCS.PHASECHK.TRANS64 P1, [R0+URZ+0xa8], R5 ;  /* 0x0000a805000095a7 */ /* 0x000ea400080210ff */
[----:B--2---:R-:W-:Y:S05]  /*8490*/  @!P1 BRA `(.L_x_153) ;  /* 0xfffffffc00f09947 */ /* 0x004fea000383ffff */
[----:B------:R-:W-:Y:S05]  /*84a0*/  BRA `(.L_x_82) ;  /* 0xffffffc400547947 */ /* 0x000fea000383ffff */
.L_x_86:
[----:B-1----:R-:W-:Y:S07]  /*84b0*/  MOV R5, UR21 ;  /* 0x0000001500057c02 */ /* 0x002fee0008000f00 */
.L_x_154:
[----:B-1----:R1:W2:Y:S02]  /*84c0*/  SYNCS.PHASECHK.TRANS64.TRYWAIT P0, [R5+URZ+0x90], R4 ;  /* 0x00009004050075a7 */ /* 0x0022a400080011ff */
[----:B--2---:R-:W-:Y:S05]  /*84d0*/  @!P0 NANOSLEEP.SYNCS 0x989680 ;  /* 0x009896800000895d */ /* 0x004fea0003900000 */
[----:B------:R-:W2:Y:S02]  /*84e0*/  @!P0 SYNCS.PHASECHK.TRANS64 P0, [R5+URZ+0x90], R4 ;  /* 0x00009004050085a7 */ /* 0x000ea400080010ff */
[----:B--2---:R-:W-:Y:S05]  /*84f0*/  @!P0 BRA `(.L_x_154) ;  /* 0xfffffffc00f08947 */ /* 0x004fea000383ffff */
[----:B------:R-:W-:Y:S05]  /*8500*/  BRA `(.L_x_155) ;  /* 0xffffffc400ac7947 */ /* 0x000fea000383ffff */
.L_x_87:
[----:B------:R-:W-:Y:S07]  /*8510*/  MOV R5, UR21 ;  /* 0x0000001500057c02 */ /* 0x000fee0008000f00 */
.L_x_156:
[----:B-1----:R1:W2:Y:S02]  /*8520*/  SYNCS.PHASECHK.TRANS64.TRYWAIT P0, [R5+URZ+0x98], R4 ;  /* 0x00009804050075a7 */ /* 0x0022a400080011ff */
[----:B--2---:R-:W-:Y:S05]  /*8530*/  @!P0 NANOSLEEP.SYNCS 0x989680 ;  /* 0x009896800000895d */ /* 0x004fea0003900000 */
[----:B------:R-:W2:Y:S02]  /*8540*/  @!P0 SYNCS.PHASECHK.TRANS64 P0, [R5+URZ+0x98], R4 ;  /* 0x00009804050085a7 */ /* 0x000ea400080010ff */
[----:B--2---:R-:W-:Y:S05]  /*8550*/  @!P0 BRA `(.L_x_156) ;  /* 0xfffffffc00f08947 */ /* 0x004fea000383ffff */
[----:B------:R-:W-:Y:S05]  /*8560*/  BRA `(.L_x_157) ;  /* 0xffffffc400ec7947 */ /* 0x000fea000383ffff */
.L_x_89:
[----:B------:R-:W-:-:S07]  /*8570*/  MOV R0, UR21 ;  /* 0x0000001500007c02 */ /* 0x000fce0008000f00 */
.L_x_158:
[----:B-1----:R1:W2:Y:S02]  /*8580*/  SYNCS.PHASECHK.TRANS64.TRYWAIT P0, [R0+URZ+0x90], R3 ;  /* 0x00009003000075a7 */ /* 0x0022a400080011ff */
[----:B--2---:R-:W-:Y:S05]  /*8590*/  @!P0 NANOSLEEP.SYNCS 0x989680 ;  /* 0x009896800000895d */ /* 0x004fea0003900000 */
[----:B------:R-:W2:Y:S02]  /*85a0*/  @!P0 SYNCS.PHASECHK.TRANS64 P0, [R0+URZ+0x90], R3 ;  /* 0x00009003000085a7 */ /* 0x000ea400080010ff */
[----:B--2---:R-:W-:Y:S05]  /*85b0*/  @!P0 BRA `(.L_x_158) ;  /* 0xfffffffc00f08947 */ /* 0x004fea000383ffff */
[----:B------:R-:W-:Y:S05]  /*85c0*/  BRA `(.L_x_159) ;  /* 0xffffffc8005c7947 */ /* 0x000fea000383ffff */
.L_x_91:
[----:B-1----:R1:W2:Y:S02]  /*85d0*/  SYNCS.PHASECHK.TRANS64.TRYWAIT P0, [R3+URZ+0xb0], R0 ;  /* 0x0000b000030075a7 */ /* 0x0022a400080011ff */
[----:B--2---:R-:W-:Y:S05]  /*85e0*/  @!P0 NANOSLEEP.SYNCS 0x989680 ;  /* 0x009896800000895d */ /* 0x004fea0003900000 */
[----:B------:R-:W2:Y:S02]  /*85f0*/  @!P0 SYNCS.PHASECHK.TRANS64 P0, [R3+URZ+0xb0], R0 ;  /* 0x0000b000030085a7 */ /* 0x000ea400080010ff */
[----:B--2---:R-:W-:Y:S05]  /*8600*/  @!P0 BRA `(.L_x_91) ;  /* 0xfffffffc00f08947 */ /* 0x004fea000383ffff */
[----:B------:R-:W-:Y:S05]  /*8610*/  BRA `(.L_x_160) ;  /* 0xffffffcc00247947 */ /* 0x000fea000383ffff */
.L_x_102:
[----:B--2---:R2:W1:Y:S02]  /*8620*/  SYNCS.PHASECHK.TRANS64.TRYWAIT P1, [R2+URZ+0x80], R5 ;  /* 0x00008005020075a7 */ /* 0x00446400080211ff */
[----:B-1----:R-:W-:Y:S05]  /*8630*/  @!P1 NANOSLEEP.SYNCS 0x989680 ;  /* 0x009896800000995d */ /* 0x002fea0003900000 */
[----:B------:R-:W1:Y:S02]  /*8640*/  @!P1 SYNCS.PHASECHK.TRANS64 P1, [R2+URZ+0x80], R5 ;  /* 0x00008005020095a7 */ /* 0x000e6400080210ff */
[----:B-1----:R-:W-:Y:S05]  /*8650*/  @!P1 BRA `(.L_x_102) ;  /* 0xfffffffc00f09947 */ /* 0x002fea000383ffff */
[----:B------:R-:W-:Y:S05]  /*8660*/  BRA `(.L_x_101) ;  /* 0xffffffd800987947 */ /* 0x000fea000383ffff */
.L_x_104:
[----:B--2---:R2:W4:Y:S02]  /*8670*/  SYNCS.PHASECHK.TRANS64.TRYWAIT P0, [R100+URZ+0xd0], R3 ;  /* 0x0000d003640075a7 */ /* 0x00452400080011ff */
[----:B----4-:R-:W-:Y:S05]  /*8680*/  @!P0 NANOSLEEP.SYNCS 0x989680 ;  /* 0x009896800000895d */ /* 0x010fea0003900000 */
[----:B------:R-:W4:Y:S02]  /*8690*/  @!P0 SYNCS.PHASECHK.TRANS64 P0, [R100+URZ+0xd0], R3 ;  /* 0x0000d003640085a7 */ /* 0x000f2400080010ff */
[----:B----4-:R-:W-:Y:S05]  /*86a0*/  @!P0 BRA `(.L_x_104) ;  /* 0xfffffffc00f08947 */ /* 0x010fea000383ffff */
[----:B------:R-:W-:Y:S05]  /*86b0*/  BRA `(.L_x_103) ;  /* 0xffffffd800e87947 */ /* 0x000fea000383ffff */
.L_x_112:
[----:B---3--:R3:W4:Y:S02]  /*86c0*/  SYNCS.PHASECHK.TRANS64.TRYWAIT P0, [R109+URZ+0x80], R4 ;  /* 0x000080046d0075a7 */ /* 0x00872400080011ff */
[----:B----4-:R-:W-:Y:S05]  /*86d0*/  @!P0 NANOSLEEP.SYNCS 0x989680 ;  /* 0x009896800000895d */ /* 0x010fea0003900000 */
[----:B------:R-:W4:Y:S02]  /*86e0*/  @!P0 SYNCS.PHASECHK.TRANS64 P0, [R109+URZ+0x80], R4 ;  /* 0x000080046d0085a7 */ /* 0x000f2400080010ff */
[----:B----4-:R-:W-:Y:S05]  /*86f0*/  @!P0 BRA `(.L_x_112) ;  /* 0xfffffffc00f08947 */ /* 0x010fea000383ffff */
[----:B------:R-:W-:Y:S05]  /*8700*/  BRA `(.L_x_111) ;  /* 0xffffffe400dc7947 */ /* 0x000fea000383ffff */
        .weak           $__internal_0_$__cuda_sm10x_tcgen05_guardrail_trap_col_being_dealloced_not_returned_by_alloc
        .type           $__internal_0_$__cuda_sm10x_tcgen05_guardrail_trap_col_being_dealloced_not_returned_by_alloc,@function
        .size           $__internal_0_$__cuda_sm10x_tcgen05_guardrail_trap_col_being_dealloced_not_returned_by_alloc,($__internal_1_$__cuda_sm10x_tcgen05_guardrail_trap_phase_invalid_during_alloc - $__internal_0_$__cuda_sm10x_tcgen05_guardrail_trap_col_being_dealloced_not_returned_by_alloc)
$__internal_0_$__cuda_sm10x_tcgen05_guardrail_trap_col_being_dealloced_not_returned_by_alloc:
[----:B------:R-:W-:Y:S05]  /*8710*/  BPT.TRAP 0x1 ;  /* 0x000000040000795c */ /* 0x000fea0000300000 */
[----:B------:R-:W-:-:S04]  /*8720*/  HFMA2 R3, -RZ, RZ, 0, 0 ;  /* 0x00000000ff037431 */ /* 0x000fc800000001ff */
[----:B------:R-:W-:Y:S05]  /*8730*/  RET.REL.NODEC R2 `(_ZN7cutlass13device_kernelINS_4gemm6kernel13GemmUniversalIN4cute5tupleIJiiiiEEENS1_10collective13CollectiveMmaINS1_35MainloopSm100TmaUmmaWarpSpecializedILi8ELi2ELi4ENS5_IJNS4_1CILi4EEENSA_ILi1EEESC_EEEEENS5_IJNSA_ILi64EEENSA_ILi128EEESG_EEENS_12float_e5m2_tENS5_IJlSC_lEEESI_SJ_NS4_8TiledMMAINS4_8MMA_AtomIJNS4_10MMA_TraitsINS4_19SM100_MMA_F8F6F4_SSEJSI_SI_fSF_SG_NS4_17integral_constantINS4_4UMMA5MajorELSQ_0EEESR_NSO_INSP_7ScaleInELSS_0EEEST_EEEEEENS4_6LayoutINS5_IJSC_SC_SC_EEENS5_IJNSA_ILi0EEESY_SY_EEEEENS5_IJNS4_10UnderscoreES11_S11_EEEEENS4_13SM90_TMA_LOADENS4_14ComposedLayoutINS4_7SwizzleILi3ELi4ELi3EEENS4_18smem_ptr_flag_bitsILi8EEENSW_INS5_IJNSA_ILi8EEESG_EEENS5_IJSG_SC_EEEEEEEvNS4_8identityENS4_23SM90_TMA_LOAD_MULTICASTES1E_vS1F_EENS_8epilogue10collective18CollectiveEpilogueINS1I_23Sm100TmaWarpSpecializedILi2ELi2ELi32ELb0ELb0EEEJSH_NS5_IJNSW_ISF_SC_EES1N_EEESI_SJ_SI_SJ_NS1I_6fusion15FusionCallbacksIS1M_NS1P_17LinearCombinationISI_fSI_fLNS_15FloatRoundStyleE2EEESH_S1O_JEEENS4_5SM1004TMEM4LOAD26SM100_TMEM_LOAD_16dp32b32xES14_NS15_INS16_ILi2ELi4ELi3EEES19_NSW_INS5_IJS1A_SF_EEENS5_IJSF_SC_EEEEEEENS4_39AutoVectorizingCopyWithAssumedAlignmentILi128EEENS4_14SM90_TMA_STOREES23_S25_S25_EEEvvEEEEvNT_6ParamsE) ;  /* 0xffffff7802307950 */ /* 0x000fea0003c3ffff */
        .weak           $__internal_1_$__cuda_sm10x_tcgen05_guardrail_trap_phase_invalid_during_alloc
        .type           $__internal_1_$__cuda_sm10x_tcgen05_guardrail_trap_phase_invalid_during_alloc,@function
        .size           $__internal_1_$__cuda_sm10x_tcgen05_guardrail_trap_phase_invalid_during_alloc,($__internal_2_$__cuda_sm10x_tcgen05_guardrail_trap_unallocated_columns_being_dealloced - $__internal_1_$__cuda_sm10x_tcgen05_guardrail_trap_phase_invalid_during_alloc)
$__internal_1_$__cuda_sm10x_tcgen05_guardrail_trap_phase_invalid_during_alloc:
[----:B------:R-:W-:Y:S05]  /*8740*/  BPT.TRAP 0x1 ;  /* 0x000000040000795c */ /* 0x000fea0000300000 */
[----:B------:R-:W-:-:S04]  /*8750*/  MOV R5, 0x0 ;  /* 0x0000000000057802 */ /* 0x000fc80000000f00 */
[----:B------:R-:W-:Y:S05]  /*8760*/  RET.REL.NODEC R4 `(_ZN7cutlass13device_kernelINS_4gemm6kernel13GemmUniversalIN4cute5tupleIJiiiiEEENS1_10collective13CollectiveMmaINS1_35MainloopSm100TmaUmmaWarpSpecializedILi8ELi2ELi4ENS5_IJNS4_1CILi4EEENSA_ILi1EEESC_EEEEENS5_IJNSA_ILi64EEENSA_ILi128EEESG_EEENS_12float_e5m2_tENS5_IJlSC_lEEESI_SJ_NS4_8TiledMMAINS4_8MMA_AtomIJNS4_10MMA_TraitsINS4_19SM100_MMA_F8F6F4_SSEJSI_SI_fSF_SG_NS4_17integral_constantINS4_4UMMA5MajorELSQ_0EEESR_NSO_INSP_7ScaleInELSS_0EEEST_EEEEEENS4_6LayoutINS5_IJSC_SC_SC_EEENS5_IJNSA_ILi0EEESY_SY_EEEEENS5_IJNS4_10UnderscoreES11_S11_EEEEENS4_13SM90_TMA_LOADENS4_14ComposedLayoutINS4_7SwizzleILi3ELi4ELi3EEENS4_18smem_ptr_flag_bitsILi8EEENSW_INS5_IJNSA_ILi8EEESG_EEENS5_IJSG_SC_EEEEEEEvNS4_8identityENS4_23SM90_TMA_LOAD_MULTICASTES1E_vS1F_EENS_8epilogue10collective18CollectiveEpilogueINS1I_23Sm100TmaWarpSpecializedILi2ELi2ELi32ELb0ELb0EEEJSH_NS5_IJNSW_ISF_SC_EES1N_EEESI_SJ_SI_SJ_NS1I_6fusion15FusionCallbacksIS1M_NS1P_17LinearCombinationISI_fSI_fLNS_15FloatRoundStyleE2EEESH_S1O_JEEENS4_5SM1004TMEM4LOAD26SM100_TMEM_LOAD_16dp32b32xES14_NS15_INS16_ILi2ELi4ELi3EEES19_NSW_INS5_IJS1A_SF_EEENS5_IJSF_SC_EEEEEEENS4_39AutoVectorizingCopyWithAssumedAlignmentILi128EEENS4_14SM90_TMA_STOREES23_S25_S25_EEEvvEEEEvNT_6ParamsE) ;  /* 0xffffff7804247950 */ /* 0x000fea0003c3ffff */
        .weak           $__internal_2_$__cuda_sm10x_tcgen05_guardrail_trap_unallocated_columns_being_dealloced
        .type           $__internal_2_$__cuda_sm10x_tcgen05_guardrail_trap_unallocated_columns_being_dealloced,@function
        .size           $__internal_2_$__cuda_sm10x_tcgen05_guardrail_trap_unallocated_columns_being_dealloced,(.L_x_162 - $__internal_2_$__cuda_sm10x_tcgen05_guardrail_trap_unallocated_columns_being_dealloced)
$__internal_2_$__cuda_sm10x_tcgen05_guardrail_trap_unallocated_columns_being_dealloced:
[----:B------:R-:W-:Y:S05]  /*8770*/  BPT.TRAP 0x1 ;  /* 0x000000040000795c */ /* 0x000fea0000300000 */
[----:B------:R-:W-:-:S04]  /*8780*/  HFMA2 R3, -RZ, RZ, 0, 0 ;  /* 0x00000000ff037431 */ /* 0x000fc800000001ff */
[----:B------:R-:W-:Y:S05]  /*8790*/  RET.REL.NODEC R2 `(_ZN7cutlass13device_kernelINS_4gemm6kernel13GemmUniversalIN4cute5tupleIJiiiiEEENS1_10collective13CollectiveMmaINS1_35MainloopSm100TmaUmmaWarpSpecializedILi8ELi2ELi4ENS5_IJNS4_1CILi4EEENSA_ILi1EEESC_EEEEENS5_IJNSA_ILi64EEENSA_ILi128EEESG_EEENS_12float_e5m2_tENS5_IJlSC_lEEESI_SJ_NS4_8TiledMMAINS4_8MMA_AtomIJNS4_10MMA_TraitsINS4_19SM100_MMA_F8F6F4_SSEJSI_SI_fSF_SG_NS4_17integral_constantINS4_4UMMA5MajorELSQ_0EEESR_NSO_INSP_7ScaleInELSS_0EEEST_EEEEEENS4_6LayoutINS5_IJSC_SC_SC_EEENS5_IJNSA_ILi0EEESY_SY_EEEEENS5_IJNS4_10UnderscoreES11_S11_EEEEENS4_13SM90_TMA_LOADENS4_14ComposedLayoutINS4_7SwizzleILi3ELi4ELi3EEENS4_18smem_ptr_flag_bitsILi8EEENSW_INS5_IJNSA_ILi8EEESG_EEENS5_IJSG_SC_EEEEEEEvNS4_8identityENS4_23SM90_TMA_LOAD_MULTICASTES1E_vS1F_EENS_8epilogue10collective18CollectiveEpilogueINS1I_23Sm100TmaWarpSpecializedILi2ELi2ELi32ELb0ELb0EEEJSH_NS5_IJNSW_ISF_SC_EES1N_EEESI_SJ_SI_SJ_NS1I_6fusion15FusionCallbacksIS1M_NS1P_17LinearCombinationISI_fSI_fLNS_15FloatRoundStyleE2EEESH_S1O_JEEENS4_5SM1004TMEM4LOAD26SM100_TMEM_LOAD_16dp32b32xES14_NS15_INS16_ILi2ELi4ELi3EEES19_NSW_INS5_IJS1A_SF_EEENS5_IJSF_SC_EEEEEEENS4_39AutoVectorizingCopyWithAssumedAlignmentILi128EEENS4_14SM90_TMA_STOREES23_S25_S25_EEEvvEEEEvNT_6ParamsE) ;  /* 0xffffff7802187950 */ /* 0x000fea0003c3ffff */
.L_x_161:
[----:B------:R-:W-:-:S00]  /*87a0*/  BRA `(.L_x_161) ;  /* 0xfffffffc00fc7947 */ /* 0x000fc0000383ffff */
[----:B------:R-:W-:-:S00]  /*87b0*/  NOP ;  /* 0x0000000000007918 */ /* 0x000fc00000000000 */
        /* <DEDUP_REMOVED lines=12> */
.L_x_162:


//--------------------- .nv.global.init           --------------------------
	.section	.nv.global.init,"aw",@progbits
.nv.global.init:
	.type		$str$27,@object
	.size		$str$27,($str$28 - $str$27)
$str$27:
        /*0000*/ 	.byte	0x28, 0x61, 0x64, 0x64, 0x72, 0x65, 0x73, 0x73, 0x20, 0x26, 0x20, 0x6d, 0x61, 0x73, 0x6b, 0x29
        /*0010*/ 	.byte	0x20, 0x3d, 0x3d, 0x20, 0x30, 0x00
	.type		$str$28,@object
	.size		$str$28,($str$26 - $str$28)
$str$28:
        /*0016*/ 	.byte	0x2f, 0x74, 0x6d, 0x70, 0x2f, 0x63, 0x75, 0x74, 0x6c, 0x61, 0x73, 0x73, 0x5f, 0x73, 0x77, 0x65
        /*0026*/ 	.byte	0x65, 0x70, 0x5f, 0x73, 0x72, 0x63, 0x2f, 0x69, 0x6e, 0x63, 0x6c, 0x75, 0x64, 0x65, 0x2f, 0x63
        /*0036*/ 	.byte	0x75, 0x74, 0x65, 0x2f, 0x70, 0x6f, 0x69, 0x6e, 0x74, 0x65, 0x72, 0x5f, 0x66, 0x6c, 0x61, 0x67
        /*0046*/ 	.byte	0x67, 0x65, 0x64, 0x2e, 0x68, 0x70, 0x70, 0x00
	.type		$str$26,@object
	.size		$str$26,($str$25 - $str$26)
$str$26:
        /*004e*/ 	.byte	0x2f, 0x74, 0x6d, 0x70, 0x2f, 0x63, 0x75, 0x74, 0x6c, 0x61, 0x73, 0x73, 0x5f, 0x73, 0x77, 0x65
        /*005e*/ 	.byte	0x65, 0x70, 0x5f, 0x73, 0x72, 0x63, 0x2f, 0x69, 0x6e, 0x63, 0x6c, 0x75, 0x64, 0x65, 0x2f, 0x63
        /*006e*/ 	.byte	0x75, 0x74, 0x65, 0x2f, 0x61, 0x74, 0x6f, 0x6d, 0x2f, 0x63, 0x6f, 0x70, 0x79, 0x5f, 0x74, 0x72
        /*007e*/ 	.byte	0x61, 0x69, 0x74, 0x73, 0x5f, 0x73, 0x6d, 0x31, 0x30, 0x30, 0x2e, 0x68, 0x70, 0x70, 0x00
	.type		$str$25,@object
	.size		$str$25,(__unnamed_1 - $str$25)
$str$25:
        /*008d*/ 	.byte	0x28, 0x28, 0x75, 0x69, 0x6e, 0x74, 0x33, 0x32, 0x5f, 0x74, 0x28, 0x74, 0x68, 0x72, 0x65, 0x61
        /*009d*/ 	.byte	0x64, 0x49, 0x64, 0x78, 0x2e, 0x78, 0x29, 0x20, 0x2f, 0x20, 0x33, 0x32, 0x29, 0x20, 0x25, 0x20
        /*00ad*/ 	.byte	0x34, 0x29, 0x20, 0x3d, 0x3d, 0x20, 0x28, 0x28, 0x28, 0x74, 0x6d, 0x65, 0x6d, 0x5f, 0x61, 0x64
        /*00bd*/ 	.byte	0x64, 0x72, 0x20, 0x3e, 0x3e, 0x20, 0x31, 0x36, 0x29, 0x20, 0x2f, 0x20, 0x33, 0x32, 0x29, 0x20
        /*00cd*/ 	.byte	0x25, 0x20, 0x34, 0x29, 0x00
	.type		__unnamed_1,@object
	.size		__unnamed_1,(__unnamed_2 - __unnamed_1)
__unnamed_1:
        /*00d2*/ 	.byte	0x61, 0x75, 0x74, 0x6f, 0x20, 0x63, 0x75, 0x74, 0x65, 0x3a, 0x3a, 0x61, 0x73, 0x5f, 0x70, 0x6f
        /* <DEDUP_REMOVED lines=24> */
        /*0262*/ 	.byte	0x3c, 0x34, 0x30, 0x39, 0x36, 0x3e, 0x3e, 0x3e, 0x3e, 0x5d, 0x00
	.type		__unnamed_2,@object
	.size		__unnamed_2,(.L_2 - __unnamed_2)
__unnamed_2:
        /* <DEDUP_REMOVED lines=40> */
        /*04ed*/ 	.byte	0x74, 0x65, 0x3a, 0x3a, 0x43, 0x3c, 0x30, 0x3e, 0x3e, 0x3e, 0x3e, 0x5d, 0x00
.L_2:


//--------------------- .nv.shared._ZN7cutlass13device_kernelINS_4gemm6kernel13GemmUniversalIN4cute5tupleIJiiiiEEENS1_10collective13CollectiveMmaINS1_35MainloopSm100TmaUmmaWarpSpecializedILi8ELi2ELi4ENS5_IJNS4_1CILi4EEENSA_ILi1EEESC_EEEEENS5_IJNSA_ILi64EEENSA_ILi128EEESG_EEENS_12float_e5m2_tENS5_IJlSC_lEEESI_SJ_NS4_8TiledMMAINS4_8MMA_AtomIJNS4_10MMA_TraitsINS4_19SM100_MMA_F8F6F4_SSEJSI_SI_fSF_SG_NS4_17integral_constantINS4_4UMMA5MajorELSQ_0EEESR_NSO_INSP_7ScaleInELSS_0EEEST_EEEEEENS4_6LayoutINS5_IJSC_SC_SC_EEENS5_IJNSA_ILi0EEESY_SY_EEEEENS5_IJNS4_10UnderscoreES11_S11_EEEEENS4_13SM90_TMA_LOADENS4_14ComposedLayoutINS4_7SwizzleILi3ELi4ELi3EEENS4_18smem_ptr_flag_bitsILi8EEENSW_INS5_IJNSA_ILi8EEESG_EEENS5_IJSG_SC_EEEEEEEvNS4_8identityENS4_23SM90_TMA_LOAD_MULTICASTES1E_vS1F_EENS_8epilogue10collective18CollectiveEpilogueINS1I_23Sm100TmaWarpSpecializedILi2ELi2ELi32ELb0ELb0EEEJSH_NS5_IJNSW_ISF_SC_EES1N_EEESI_SJ_SI_SJ_NS1I_6fusion15FusionCallbacksIS1M_NS1P_17LinearCombinationISI_fSI_fLNS_15FloatRoundStyleE2EEESH_S1O_JEEENS4_5SM1004TMEM4LOAD26SM100_TMEM_LOAD_16dp32b32xES14_NS15_INS16_ILi2ELi4ELi3EEES19_NSW_INS5_IJS1A_SF_EEENS5_IJSF_SC_EEEEEEENS4_39AutoVectorizingCopyWithAssumedAlignmentILi128EEENS4_14SM90_TMA_STOREES23_S25_S25_EEEvvEEEEvNT_6ParamsE --------------------------
	.section	.nv.shared._ZN7cutlass13device_kernelINS_4gemm6kernel13GemmUniversalIN4cute5tupleIJiiiiEEENS1_10collective13CollectiveMmaINS1_35MainloopSm100TmaUmmaWarpSpecializedILi8ELi2ELi4ENS5_IJNS4_1CILi4EEENSA_ILi1EEESC_EEEEENS5_IJNSA_ILi64EEENSA_ILi128EEESG_EEENS_12float_e5m2_tENS5_IJlSC_lEEESI_SJ_NS4_8TiledMMAINS4_8MMA_AtomIJNS4_10MMA_TraitsINS4_19SM100_MMA_F8F6F4_SSEJSI_SI_fSF_SG_NS4_17integral_constantINS4_4UMMA5MajorELSQ_0EEESR_NSO_INSP_7ScaleInELSS_0EEEST_EEEEEENS4_6LayoutINS5_IJSC_SC_SC_EEENS5_IJNSA_ILi0EEESY_SY_EEEEENS5_IJNS4_10UnderscoreES11_S11_EEEEENS4_13SM90_TMA_LOADENS4_14ComposedLayoutINS4_7SwizzleILi3ELi4ELi3EEENS4_18smem_ptr_flag_bitsILi8EEENSW_INS5_IJNSA_ILi8EEESG_EEENS5_IJSG_SC_EEEEEEEvNS4_8identityENS4_23SM90_TMA_LOAD_MULTICASTES1E_vS1F_EENS_8epilogue10collective18CollectiveEpilogueINS1I_23Sm100TmaWarpSpecializedILi2ELi2ELi32ELb0ELb0EEEJSH_NS5_IJNSW_ISF_SC_EES1N_EEESI_SJ_SI_SJ_NS1I_6fusion15FusionCallbacksIS1M_NS1P_17LinearCombinationISI_fSI_fLNS_15FloatRoundStyleE2EEESH_S1O_JEEENS4_5SM1004TMEM4LOAD26SM100_TMEM_LOAD_16dp32b32xES14_NS15_INS16_ILi2ELi4ELi3EEES19_NSW_INS5_IJS1A_SF_EEENS5_IJSF_SC_EEEEEEENS4_39AutoVectorizingCopyWithAssumedAlignmentILi128EEENS4_14SM90_TMA_STOREES23_S25_S25_EEEvvEEEEvNT_6ParamsE,"aw",@nobits
	.sectionflags	@""
	.align	16
	.zero		1024


//--------------------- .nv.shared.reserved.0     --------------------------
	.section	.nv.shared.reserved.0,"aw",@nobits
	.weak		__nv_reservedSMEM_offset_0_alias
	.size		__nv_reservedSMEM_offset_0_alias, 0, 64
	.other		__nv_reservedSMEM_offset_0_alias,@"STO_CUDA_RESERVED_SHARED STV_DEFAULT"
__nv_reservedSMEM_offset_0_alias:
	.zero		0
.nv.shared.reserved.0:
	.zero		64
	.weak		__nv_reservedSMEM_tcgen05_partition
	.type		__nv_reservedSMEM_tcgen05_partition,@object
	.size		__nv_reservedSMEM_tcgen05_partition,(.L_0 - __nv_reservedSMEM_tcgen05_partition)
__nv_reservedSMEM_tcgen05_partition:
	.zero		32
.L_0:


//--------------------- .nv.global                --------------------------
	.section	.nv.global,"aw",@nobits
.nv.global:
	.type		_ZN40_INTERNAL_2838e424_4_k_cu_d3222d1a_318934cute1_E,@object
	.size		_ZN40_INTERNAL_2838e424_4_k_cu_d3222d1a_318934cute1_E,(_ZN40_INTERNAL_2838e424_4_k_cu_d3222d1a_318934cuda3std3__45__cpo6cbeginE - _ZN40_INTERNAL_2838e424_4_k_cu_d3222d1a_318934cute1_E)
_ZN40_INTERNAL_2838e424_4_k_cu_d3222d1a_318934cute1_E:
	.zero		1
	.type		_ZN40_INTERNAL_2838e424_4_k_cu_d3222d1a_318934cuda3std3__45__cpo6cbeginE,@object
	.size		_ZN40_INTERNAL_2838e424_4_k_cu_d3222d1a_318934cuda3std3__45__cpo6cbeginE,(_ZN40_INTERNAL_2838e424_4_k_cu_d3222d1a_318934cuda3std3__48in_placeE - _ZN40_INTERNAL_2838e424_4_k_cu_d3222d1a_318934cuda3std3__45__cpo6cbeginE)
_ZN40_INTERNAL_2838e424_4_k_cu_d3222d1a_318934cuda3std3__45__cpo6cbeginE:
	.zero		1
	.type		_ZN40_INTERNAL_2838e424_4_k_cu_d3222d1a_318934cuda3std3__48in_placeE,@object
	.size		_ZN40_INTERNAL_2838e424_4_k_cu_d3222d1a_318934cuda3std3__48in_placeE,(_ZN40_INTERNAL_2838e424_4_k_cu_d3222d1a_318934cuda3std6ranges3__45__cpo9iter_moveE - _ZN40_INTERNAL_2838e424_4_k_cu_d3222d1a_318934cuda3std3__48in_placeE)
_ZN40_INTERNAL_2838e424_4_k_cu_d3222d1a_318934cuda3std3__48in_placeE:
	.zero		1
	.type		_ZN40_INTERNAL_2838e424_4_k_cu_d3222d1a_318934cuda3std6ranges3__45__cpo9iter_moveE,@object
	.size		_ZN40_INTERNAL_2838e424_4_k_cu_d3222d1a_318934cuda3std6ranges3__45__cpo9iter_moveE,(_ZN40_INTERNAL_2838e424_4_k_cu_d3222d1a_318934cuda3std3__45__cpo5beginE - _ZN40_INTERNAL_2838e424_4_k_cu_d3222d1a_318934cuda3std6ranges3__45__cpo9iter_moveE)
_ZN40_INTERNAL_2838e424_4_k_cu_d3222d1a_318934cuda3std6ranges3__45__cpo9iter_moveE:
	.zero		1
	.type		_ZN40_INTERNAL_2838e424_4_k_cu_d3222d1a_318934cuda3std3__45__cpo5beginE,@object
	.size		_ZN40_INTERNAL_2838e424_4_k_cu_d3222d1a_318934cuda3std3__45__cpo5beginE,(_ZN40_INTERNAL_2838e424_4_k_cu_d3222d1a_318934cuda3std3__442_GLOBAL__N__2838e424_4_k_cu_d3222d1a_318936ignoreE - _ZN40_INTERNAL_2838e424_4_k_cu_d3222d1a_318934cuda3std3__45__cpo5beginE)
_ZN40_INTERNAL_2838e424_4_k_cu_d3222d1a_318934cuda3std3__45__cpo5beginE:
	.zero		1
	.type		_ZN40_INTERNAL_2838e424_4_k_cu_d3222d1a_318934cuda3std3__442_GLOBAL__N__2838e424_4_k_cu_d3222d1a_318936ignoreE,@object
	.size		_ZN40_INTERNAL_2838e424_4_k_cu_d3222d1a_318934cuda3std3__442_GLOBAL__N__2838e424_4_k_cu_d3222d1a_318936ignoreE,(_ZN40_INTERNAL_2838e424_4_k_cu_d3222d1a_318934cute7productE - _ZN40_INTERNAL_2838e424_4_k_cu_d3222d1a_318934cuda3std3__442_GLOBAL__N__2838e424_4_k_cu_d3222d1a_318936ignoreE)
_ZN40_INTERNAL_2838e424_4_k_cu_d3222d1a_318934cuda3std3__442_GLOBAL__N__2838e424_4_k_cu_d3222d1a_318936ignoreE:
	.zero		1
	.type		_ZN40_INTERNAL_2838e424_4_k_cu_d3222d1a_318934cute7productE,@object
	.size		_ZN40_INTERNAL_2838e424_4_k_cu_d3222d1a_318934cute7productE,(_ZN40_INTERNAL_2838e424_4_k_cu_d3222d1a_318934cuda3std3__45__cpo3endE - _ZN40_INTERNAL_2838e424_4_k_cu_d3222d1a_318934cute7productE)
_ZN40_INTERNAL_2838e424_4_k_cu_d3222d1a_318934cute7productE:
	.zero		1
	.type		_ZN40_INTERNAL_2838e424_4_k_cu_d3222d1a_318934cuda3std3__45__cpo3endE,@object
	.size		_ZN40_INTERNAL_2838e424_4_k_cu_d3222d1a_318934cuda3std3__45__cpo3endE,(_ZN40_INTERNAL_2838e424_4_k_cu_d3222d1a_318934cuda3std3__419piecewise_constructE - _ZN40_INTERNAL_2838e424_4_k_cu_d3222d1a_318934cuda3std3__45__cpo3endE)
_ZN40_INTERNAL_2838e424_4_k_cu_d3222d1a_318934cuda3std3__45__cpo3endE:
	.zero		1
	.type		_ZN40_INTERNAL_2838e424_4_k_cu_d3222d1a_318934cuda3std3__419piecewise_constructE,@object
	.size		_ZN40_INTERNAL_2838e424_4_k_cu_d3222d1a_318934cuda3std3__419piecewise_constructE,(_ZN40_INTERNAL_2838e424_4_k_cu_d3222d1a_318934cuda3std3__45__cpo4cendE - _ZN40_INTERNAL_2838e424_4_k_cu_d3222d1a_318934cuda3std3__419piecewise_constructE)
_ZN40_INTERNAL_2838e424_4_k_cu_d3222d1a_318934cuda3std3__419piecewise_constructE:
	.zero		1
	.type		_ZN40_INTERNAL_2838e424_4_k_cu_d3222d1a_318934cuda3std3__45__cpo4cendE,@object
	.size		_ZN40_INTERNAL_2838e424_4_k_cu_d3222d1a_318934cuda3std3__45__cpo4cendE,(_ZN40_INTERNAL_2838e424_4_k_cu_d3222d1a_318934cuda3std6ranges3__45__cpo4swapE - _ZN40_INTERNAL_2838e424_4_k_cu_d3222d1a_318934cuda3std3__45__cpo4cendE)
_ZN40_INTERNAL_2838e424_4_k_cu_d3222d1a_318934cuda3std3__45__cpo4cendE:
	.zero		1
	.type		_ZN40_INTERNAL_2838e424_4_k_cu_d3222d1a_318934cuda3std6ranges3__45__cpo4swapE,@object
	.size		_ZN40_INTERNAL_2838e424_4_k_cu_d3222d1a_318934cuda3std6ranges3__45__cpo4swapE,(.L_10 - _ZN40_INTERNAL_2838e424_4_k_cu_d3222d1a_318934cuda3std6ranges3__45__cpo4swapE)
_ZN40_INTERNAL_2838e424_4_k_cu_d3222d1a_318934cuda3std6ranges3__45__cpo4swapE:
	.zero		1
.L_10:


//--------------------- .nv.constant0._ZN7cutlass13device_kernelINS_4gemm6kernel13GemmUniversalIN4cute5tupleIJiiiiEEENS1_10collective13CollectiveMmaINS1_35MainloopSm100TmaUmmaWarpSpecializedILi8ELi2ELi4ENS5_IJNS4_1CILi4EEENSA_ILi1EEESC_EEEEENS5_IJNSA_ILi64EEENSA_ILi128EEESG_EEENS_12float_e5m2_tENS5_IJlSC_lEEESI_SJ_NS4_8TiledMMAINS4_8MMA_AtomIJNS4_10MMA_TraitsINS4_19SM100_MMA_F8F6F4_SSEJSI_SI_fSF_SG_NS4_17integral_constantINS4_4UMMA5MajorELSQ_0EEESR_NSO_INSP_7ScaleInELSS_0EEEST_EEEEEENS4_6LayoutINS5_IJSC_SC_SC_EEENS5_IJNSA_ILi0EEESY_SY_EEEEENS5_IJNS4_10UnderscoreES11_S11_EEEEENS4_13SM90_TMA_LOADENS4_14ComposedLayoutINS4_7SwizzleILi3ELi4ELi3EEENS4_18smem_ptr_flag_bitsILi8EEENSW_INS5_IJNSA_ILi8EEESG_EEENS5_IJSG_SC_EEEEEEEvNS4_8identityENS4_23SM90_TMA_LOAD_MULTICASTES1E_vS1F_EENS_8epilogue10collective18CollectiveEpilogueINS1I_23Sm100TmaWarpSpecializedILi2ELi2ELi32ELb0ELb0EEEJSH_NS5_IJNSW_ISF_SC_EES1N_EEESI_SJ_SI_SJ_NS1I_6fusion15FusionCallbacksIS1M_NS1P_17LinearCombinationISI_fSI_fLNS_15FloatRoundStyleE2EEESH_S1O_JEEENS4_5SM1004TMEM4LOAD26SM100_TMEM_LOAD_16dp32b32xES14_NS15_INS16_ILi2ELi4ELi3EEES19_NSW_INS5_IJS1A_SF_EEENS5_IJSF_SC_EEEEEEENS4_39AutoVectorizingCopyWithAssumedAlignmentILi128EEENS4_14SM90_TMA_STOREES23_S25_S25_EEEvvEEEEvNT_6ParamsE --------------------------
	.section	.nv.constant0._ZN7cutlass13device_kernelINS_4gemm6kernel13GemmUniversalIN4cute5tupleIJiiiiEEENS1_10collective13CollectiveMmaINS1_35MainloopSm100TmaUmmaWarpSpecializedILi8ELi2ELi4ENS5_IJNS4_1CILi4EEENSA_ILi1EEESC_EEEEENS5_IJNSA_ILi64EEENSA_ILi128EEESG_EEENS_12float_e5m2_tENS5_IJlSC_lEEESI_SJ_NS4_8TiledMMAINS4_8MMA_AtomIJNS4_10MMA_TraitsINS4_19SM100_MMA_F8F6F4_SSEJSI_SI_fSF_SG_NS4_17integral_constantINS4_4UMMA5MajorELSQ_0EEESR_NSO_INSP_7ScaleInELSS_0EEEST_EEEEEENS4_6LayoutINS5_IJSC_SC_SC_EEENS5_IJNSA_ILi0EEESY_SY_EEEEENS5_IJNS4_10UnderscoreES11_S11_EEEEENS4_13SM90_TMA_LOADENS4_14ComposedLayoutINS4_7SwizzleILi3ELi4ELi3EEENS4_18smem_ptr_flag_bitsILi8EEENSW_INS5_IJNSA_ILi8EEESG_EEENS5_IJSG_SC_EEEEEEEvNS4_8identityENS4_23SM90_TMA_LOAD_MULTICASTES1E_vS1F_EENS_8epilogue10collective18CollectiveEpilogueINS1I_23Sm100TmaWarpSpecializedILi2ELi2ELi32ELb0ELb0EEEJSH_NS5_IJNSW_ISF_SC_EES1N_EEESI_SJ_SI_SJ_NS1I_6fusion15FusionCallbacksIS1M_NS1P_17LinearCombinationISI_fSI_fLNS_15FloatRoundStyleE2EEESH_S1O_JEEENS4_5SM1004TMEM4LOAD26SM100_TMEM_LOAD_16dp32b32xES14_NS15_INS16_ILi2ELi4ELi3EEES19_NSW_INS5_IJS1A_SF_EEENS5_IJSF_SC_EEEEEEENS4_39AutoVectorizingCopyWithAssumedAlignmentILi128EEENS4_14SM90_TMA_STOREES23_S25_S25_EEEvvEEEEvNT_6ParamsE,"a",@progbits
	.sectionflags	@""
	.align	4
.nv.constant0._ZN7cutlass13device_kernelINS_4gemm6kernel13GemmUniversalIN4cute5tupleIJiiiiEEENS1_10collective13CollectiveMmaINS1_35MainloopSm100TmaUmmaWarpSpecializedILi8ELi2ELi4ENS5_IJNS4_1CILi4EEENSA_ILi1EEESC_EEEEENS5_IJNSA_ILi64EEENSA_ILi128EEESG_EEENS_12float_e5m2_tENS5_IJlSC_lEEESI_SJ_NS4_8TiledMMAINS4_8MMA_AtomIJNS4_10MMA_TraitsINS4_19SM100_MMA_F8F6F4_SSEJSI_SI_fSF_SG_NS4_17integral_constantINS4_4UMMA5MajorELSQ_0EEESR_NSO_INSP_7ScaleInELSS_0EEEST_EEEEEENS4_6LayoutINS5_IJSC_SC_SC_EEENS5_IJNSA_ILi0EEESY_SY_EEEEENS5_IJNS4_10UnderscoreES11_S11_EEEEENS4_13SM90_TMA_LOADENS4_14ComposedLayoutINS4_7SwizzleILi3ELi4ELi3EEENS4_18smem_ptr_flag_bitsILi8EEENSW_INS5_IJNSA_ILi8EEESG_EEENS5_IJSG_SC_EEEEEEEvNS4_8identityENS4_23SM90_TMA_LOAD_MULTICASTES1E_vS1F_EENS_8epilogue10collective18CollectiveEpilogueINS1I_23Sm100TmaWarpSpecializedILi2ELi2ELi32ELb0ELb0EEEJSH_NS5_IJNSW_ISF_SC_EES1N_EEESI_SJ_SI_SJ_NS1I_6fusion15FusionCallbacksIS1M_NS1P_17LinearCombinationISI_fSI_fLNS_15FloatRoundStyleE2EEESH_S1O_JEEENS4_5SM1004TMEM4LOAD26SM100_TMEM_LOAD_16dp32b32xES14_NS15_INS16_ILi2ELi4ELi3EEES19_NSW_INS5_IJS1A_SF_EEENS5_IJSF_SC_EEEEEEENS4_39AutoVectorizingCopyWithAssumedAlignmentILi128EEENS4_14SM90_TMA_STOREES23_S25_S25_EEEvvEEEEvNT_6ParamsE:
	.zero		2944


//--------------------- SYMBOLS --------------------------

	.type		.nv.reservedSmem.offset0,@object
	.size		.nv.reservedSmem.offset0,0x4
	.type		.nv.reservedSmem.cap,@object
	.size		.nv.reservedSmem.cap,0x4
	.type		__assertfail,@function
